//
// Generated by NVIDIA NVVM Compiler
//
// Compiler Build ID: CL-36424714
// Cuda compilation tools, release 13.0, V13.0.88
// Based on NVVM 20.0.0
//

.version 9.0
.target sm_100
.address_size 64

	// .globl	_Z12add_M_Kernel7Array1Di
.extern .func  (.param .b32 func_retval0) vprintf
(
	.param .b64 vprintf_param_0,
	.param .b64 vprintf_param_1
)
;
.global .align 1 .b8 $str[2] = {91};
.global .align 1 .b8 $str$1[5] = {37, 100, 44, 32};
.global .align 1 .b8 $str$2[3] = {37, 100};
.global .align 1 .b8 $str$3[3] = {93, 10};
.global .align 1 .b8 $str$4[18] = {102, 111, 111, 73, 110, 102, 111, 46, 108, 101, 110, 32, 61, 32, 37, 100, 10};
.global .align 1 .b8 $str$5[15] = {102, 111, 111, 73, 110, 102, 111, 46, 97, 114, 114, 32, 61, 32};

.visible .entry _Z12add_M_Kernel7Array1Di(
	.param .align 8 .b8 _Z12add_M_Kernel7Array1Di_param_0[16],
	.param .u32 _Z12add_M_Kernel7Array1Di_param_1
)
{
	.local .align 8 .b8 	__local_depot0[24];
	.reg .b64 	%SP;
	.reg .b64 	%SPL;
	.reg .pred 	%p<28>;
	.reg .b32 	%r<324>;
	.reg .b64 	%rd<102>;

	mov.u64 	%SPL, __local_depot0;
	cvta.local.u64 	%SP, %SPL;
	ld.param.u32 	%r1, [_Z12add_M_Kernel7Array1Di_param_0+8];
	ld.param.u64 	%rd23, [_Z12add_M_Kernel7Array1Di_param_0];
	ld.param.u32 	%r48, [_Z12add_M_Kernel7Array1Di_param_1];
	add.u64 	%rd24, %SP, 16;
	add.u64 	%rd25, %SPL, 16;
	cvta.to.global.u64 	%rd1, %rd23;
	st.local.u32 	[%rd25], %r1;
	mov.u64 	%rd26, $str$4;
	cvta.global.u64 	%rd27, %rd26;
	{ // callseq 0, 0
	.param .b64 param0;
	st.param.b64 	[param0], %rd27;
	.param .b64 param1;
	st.param.b64 	[param1], %rd24;
	.param .b32 retval0;
	call.uni (retval0), 
	vprintf, 
	(
	param0, 
	param1
	);
	ld.param.b32 	%r49, [retval0];
	} // callseq 0
	mov.u64 	%rd28, $str$5;
	cvta.global.u64 	%rd29, %rd28;
	{ // callseq 1, 0
	.param .b64 param0;
	st.param.b64 	[param0], %rd29;
	.param .b64 param1;
	st.param.b64 	[param1], 0;
	.param .b32 retval0;
	call.uni (retval0), 
	vprintf, 
	(
	param0, 
	param1
	);
	ld.param.b32 	%r51, [retval0];
	} // callseq 1
	mov.u64 	%rd30, $str;
	cvta.global.u64 	%rd31, %rd30;
	{ // callseq 2, 0
	.param .b64 param0;
	st.param.b64 	[param0], %rd31;
	.param .b64 param1;
	st.param.b64 	[param1], 0;
	.param .b32 retval0;
	call.uni (retval0), 
	vprintf, 
	(
	param0, 
	param1
	);
	ld.param.b32 	%r53, [retval0];
	} // callseq 2
	add.s32 	%r2, %r1, -1;
	setp.lt.s32 	%p1, %r1, 2;
	@%p1 bra 	$L__BB0_13;
	add.s32 	%r56, %r1, -2;
	setp.lt.u32 	%p2, %r56, 15;
	mov.b32 	%r311, 0;
	@%p2 bra 	$L__BB0_4;
	and.b32  	%r311, %r2, -16;
	neg.s32 	%r309, %r311;
	add.s64 	%rd96, %rd1, 32;
	add.u64 	%rd32, %SP, 0;
	mov.u64 	%rd34, $str$1;
$L__BB0_3:
	.pragma "nounroll";
	ld.global.u32 	%r58, [%rd96+-32];
	cvta.to.local.u64 	%rd33, %rd32;
	st.local.u32 	[%rd33], %r58;
	cvta.global.u64 	%rd35, %rd34;
	{ // callseq 3, 0
	.param .b64 param0;
	st.param.b64 	[param0], %rd35;
	.param .b64 param1;
	st.param.b64 	[param1], %rd32;
	.param .b32 retval0;
	call.uni (retval0), 
	vprintf, 
	(
	param0, 
	param1
	);
	ld.param.b32 	%r59, [retval0];
	} // callseq 3
	ld.global.u32 	%r61, [%rd96+-28];
	st.local.u32 	[%rd33], %r61;
	{ // callseq 4, 0
	.param .b64 param0;
	st.param.b64 	[param0], %rd35;
	.param .b64 param1;
	st.param.b64 	[param1], %rd32;
	.param .b32 retval0;
	call.uni (retval0), 
	vprintf, 
	(
	param0, 
	param1
	);
	ld.param.b32 	%r62, [retval0];
	} // callseq 4
	ld.global.u32 	%r64, [%rd96+-24];
	st.local.u32 	[%rd33], %r64;
	{ // callseq 5, 0
	.param .b64 param0;
	st.param.b64 	[param0], %rd35;
	.param .b64 param1;
	st.param.b64 	[param1], %rd32;
	.param .b32 retval0;
	call.uni (retval0), 
	vprintf, 
	(
	param0, 
	param1
	);
	ld.param.b32 	%r65, [retval0];
	} // callseq 5
	ld.global.u32 	%r67, [%rd96+-20];
	st.local.u32 	[%rd33], %r67;
	{ // callseq 6, 0
	.param .b64 param0;
	st.param.b64 	[param0], %rd35;
	.param .b64 param1;
	st.param.b64 	[param1], %rd32;
	.param .b32 retval0;
	call.uni (retval0), 
	vprintf, 
	(
	param0, 
	param1
	);
	ld.param.b32 	%r68, [retval0];
	} // callseq 6
	ld.global.u32 	%r70, [%rd96+-16];
	st.local.u32 	[%rd33], %r70;
	{ // callseq 7, 0
	.param .b64 param0;
	st.param.b64 	[param0], %rd35;
	.param .b64 param1;
	st.param.b64 	[param1], %rd32;
	.param .b32 retval0;
	call.uni (retval0), 
	vprintf, 
	(
	param0, 
	param1
	);
	ld.param.b32 	%r71, [retval0];
	} // callseq 7
	ld.global.u32 	%r73, [%rd96+-12];
	st.local.u32 	[%rd33], %r73;
	{ // callseq 8, 0
	.param .b64 param0;
	st.param.b64 	[param0], %rd35;
	.param .b64 param1;
	st.param.b64 	[param1], %rd32;
	.param .b32 retval0;
	call.uni (retval0), 
	vprintf, 
	(
	param0, 
	param1
	);
	ld.param.b32 	%r74, [retval0];
	} // callseq 8
	ld.global.u32 	%r76, [%rd96+-8];
	st.local.u32 	[%rd33], %r76;
	{ // callseq 9, 0
	.param .b64 param0;
	st.param.b64 	[param0], %rd35;
	.param .b64 param1;
	st.param.b64 	[param1], %rd32;
	.param .b32 retval0;
	call.uni (retval0), 
	vprintf, 
	(
	param0, 
	param1
	);
	ld.param.b32 	%r77, [retval0];
	} // callseq 9
	ld.global.u32 	%r79, [%rd96+-4];
	st.local.u32 	[%rd33], %r79;
	{ // callseq 10, 0
	.param .b64 param0;
	st.param.b64 	[param0], %rd35;
	.param .b64 param1;
	st.param.b64 	[param1], %rd32;
	.param .b32 retval0;
	call.uni (retval0), 
	vprintf, 
	(
	param0, 
	param1
	);
	ld.param.b32 	%r80, [retval0];
	} // callseq 10
	ld.global.u32 	%r82, [%rd96];
	st.local.u32 	[%rd33], %r82;
	{ // callseq 11, 0
	.param .b64 param0;
	st.param.b64 	[param0], %rd35;
	.param .b64 param1;
	st.param.b64 	[param1], %rd32;
	.param .b32 retval0;
	call.uni (retval0), 
	vprintf, 
	(
	param0, 
	param1
	);
	ld.param.b32 	%r83, [retval0];
	} // callseq 11
	ld.global.u32 	%r85, [%rd96+4];
	st.local.u32 	[%rd33], %r85;
	{ // callseq 12, 0
	.param .b64 param0;
	st.param.b64 	[param0], %rd35;
	.param .b64 param1;
	st.param.b64 	[param1], %rd32;
	.param .b32 retval0;
	call.uni (retval0), 
	vprintf, 
	(
	param0, 
	param1
	);
	ld.param.b32 	%r86, [retval0];
	} // callseq 12
	ld.global.u32 	%r88, [%rd96+8];
	st.local.u32 	[%rd33], %r88;
	{ // callseq 13, 0
	.param .b64 param0;
	st.param.b64 	[param0], %rd35;
	.param .b64 param1;
	st.param.b64 	[param1], %rd32;
	.param .b32 retval0;
	call.uni (retval0), 
	vprintf, 
	(
	param0, 
	param1
	);
	ld.param.b32 	%r89, [retval0];
	} // callseq 13
	ld.global.u32 	%r91, [%rd96+12];
	st.local.u32 	[%rd33], %r91;
	{ // callseq 14, 0
	.param .b64 param0;
	st.param.b64 	[param0], %rd35;
	.param .b64 param1;
	st.param.b64 	[param1], %rd32;
	.param .b32 retval0;
	call.uni (retval0), 
	vprintf, 
	(
	param0, 
	param1
	);
	ld.param.b32 	%r92, [retval0];
	} // callseq 14
	ld.global.u32 	%r94, [%rd96+16];
	st.local.u32 	[%rd33], %r94;
	{ // callseq 15, 0
	.param .b64 param0;
	st.param.b64 	[param0], %rd35;
	.param .b64 param1;
	st.param.b64 	[param1], %rd32;
	.param .b32 retval0;
	call.uni (retval0), 
	vprintf, 
	(
	param0, 
	param1
	);
	ld.param.b32 	%r95, [retval0];
	} // callseq 15
	ld.global.u32 	%r97, [%rd96+20];
	st.local.u32 	[%rd33], %r97;
	{ // callseq 16, 0
	.param .b64 param0;
	st.param.b64 	[param0], %rd35;
	.param .b64 param1;
	st.param.b64 	[param1], %rd32;
	.param .b32 retval0;
	call.uni (retval0), 
	vprintf, 
	(
	param0, 
	param1
	);
	ld.param.b32 	%r98, [retval0];
	} // callseq 16
	ld.global.u32 	%r100, [%rd96+24];
	st.local.u32 	[%rd33], %r100;
	{ // callseq 17, 0
	.param .b64 param0;
	st.param.b64 	[param0], %rd35;
	.param .b64 param1;
	st.param.b64 	[param1], %rd32;
	.param .b32 retval0;
	call.uni (retval0), 
	vprintf, 
	(
	param0, 
	param1
	);
	ld.param.b32 	%r101, [retval0];
	} // callseq 17
	ld.global.u32 	%r103, [%rd96+28];
	st.local.u32 	[%rd33], %r103;
	{ // callseq 18, 0
	.param .b64 param0;
	st.param.b64 	[param0], %rd35;
	.param .b64 param1;
	st.param.b64 	[param1], %rd32;
	.param .b32 retval0;
	call.uni (retval0), 
	vprintf, 
	(
	param0, 
	param1
	);
	ld.param.b32 	%r104, [retval0];
	} // callseq 18
	add.s32 	%r309, %r309, 16;
	add.s64 	%rd96, %rd96, 64;
	setp.ne.s32 	%p3, %r309, 0;
	@%p3 bra 	$L__BB0_3;
$L__BB0_4:
	and.b32  	%r8, %r2, 15;
	setp.eq.s32 	%p4, %r8, 0;
	@%p4 bra 	$L__BB0_13;
	add.u64 	%rd36, %SP, 0;
	add.u64 	%rd5, %SPL, 0;
	and.b32  	%r9, %r2, 7;
	setp.lt.u32 	%p5, %r8, 8;
	@%p5 bra 	$L__BB0_7;
	mul.wide.u32 	%rd37, %r311, 4;
	add.s64 	%rd38, %rd1, %rd37;
	ld.global.u32 	%r106, [%rd38];
	st.local.u32 	[%rd5], %r106;
	mov.u64 	%rd39, $str$1;
	cvta.global.u64 	%rd40, %rd39;
	{ // callseq 19, 0
	.param .b64 param0;
	st.param.b64 	[param0], %rd40;
	.param .b64 param1;
	st.param.b64 	[param1], %rd36;
	.param .b32 retval0;
	call.uni (retval0), 
	vprintf, 
	(
	param0, 
	param1
	);
	ld.param.b32 	%r107, [retval0];
	} // callseq 19
	ld.global.u32 	%r109, [%rd38+4];
	st.local.u32 	[%rd5], %r109;
	{ // callseq 20, 0
	.param .b64 param0;
	st.param.b64 	[param0], %rd40;
	.param .b64 param1;
	st.param.b64 	[param1], %rd36;
	.param .b32 retval0;
	call.uni (retval0), 
	vprintf, 
	(
	param0, 
	param1
	);
	ld.param.b32 	%r110, [retval0];
	} // callseq 20
	ld.global.u32 	%r112, [%rd38+8];
	st.local.u32 	[%rd5], %r112;
	{ // callseq 21, 0
	.param .b64 param0;
	st.param.b64 	[param0], %rd40;
	.param .b64 param1;
	st.param.b64 	[param1], %rd36;
	.param .b32 retval0;
	call.uni (retval0), 
	vprintf, 
	(
	param0, 
	param1
	);
	ld.param.b32 	%r113, [retval0];
	} // callseq 21
	ld.global.u32 	%r115, [%rd38+12];
	st.local.u32 	[%rd5], %r115;
	{ // callseq 22, 0
	.param .b64 param0;
	st.param.b64 	[param0], %rd40;
	.param .b64 param1;
	st.param.b64 	[param1], %rd36;
	.param .b32 retval0;
	call.uni (retval0), 
	vprintf, 
	(
	param0, 
	param1
	);
	ld.param.b32 	%r116, [retval0];
	} // callseq 22
	ld.global.u32 	%r118, [%rd38+16];
	st.local.u32 	[%rd5], %r118;
	{ // callseq 23, 0
	.param .b64 param0;
	st.param.b64 	[param0], %rd40;
	.param .b64 param1;
	st.param.b64 	[param1], %rd36;
	.param .b32 retval0;
	call.uni (retval0), 
	vprintf, 
	(
	param0, 
	param1
	);
	ld.param.b32 	%r119, [retval0];
	} // callseq 23
	ld.global.u32 	%r121, [%rd38+20];
	st.local.u32 	[%rd5], %r121;
	{ // callseq 24, 0
	.param .b64 param0;
	st.param.b64 	[param0], %rd40;
	.param .b64 param1;
	st.param.b64 	[param1], %rd36;
	.param .b32 retval0;
	call.uni (retval0), 
	vprintf, 
	(
	param0, 
	param1
	);
	ld.param.b32 	%r122, [retval0];
	} // callseq 24
	ld.global.u32 	%r124, [%rd38+24];
	st.local.u32 	[%rd5], %r124;
	{ // callseq 25, 0
	.param .b64 param0;
	st.param.b64 	[param0], %rd40;
	.param .b64 param1;
	st.param.b64 	[param1], %rd36;
	.param .b32 retval0;
	call.uni (retval0), 
	vprintf, 
	(
	param0, 
	param1
	);
	ld.param.b32 	%r125, [retval0];
	} // callseq 25
	ld.global.u32 	%r127, [%rd38+28];
	st.local.u32 	[%rd5], %r127;
	{ // callseq 26, 0
	.param .b64 param0;
	st.param.b64 	[param0], %rd40;
	.param .b64 param1;
	st.param.b64 	[param1], %rd36;
	.param .b32 retval0;
	call.uni (retval0), 
	vprintf, 
	(
	param0, 
	param1
	);
	ld.param.b32 	%r128, [retval0];
	} // callseq 26
	add.s32 	%r311, %r311, 8;
$L__BB0_7:
	setp.eq.s32 	%p6, %r9, 0;
	@%p6 bra 	$L__BB0_13;
	and.b32  	%r12, %r2, 3;
	setp.lt.u32 	%p7, %r9, 4;
	@%p7 bra 	$L__BB0_10;
	mul.wide.u32 	%rd42, %r311, 4;
	add.s64 	%rd43, %rd1, %rd42;
	ld.global.u32 	%r130, [%rd43];
	st.local.u32 	[%rd5], %r130;
	mov.u64 	%rd44, $str$1;
	cvta.global.u64 	%rd45, %rd44;
	{ // callseq 27, 0
	.param .b64 param0;
	st.param.b64 	[param0], %rd45;
	.param .b64 param1;
	st.param.b64 	[param1], %rd36;
	.param .b32 retval0;
	call.uni (retval0), 
	vprintf, 
	(
	param0, 
	param1
	);
	ld.param.b32 	%r131, [retval0];
	} // callseq 27
	ld.global.u32 	%r133, [%rd43+4];
	st.local.u32 	[%rd5], %r133;
	{ // callseq 28, 0
	.param .b64 param0;
	st.param.b64 	[param0], %rd45;
	.param .b64 param1;
	st.param.b64 	[param1], %rd36;
	.param .b32 retval0;
	call.uni (retval0), 
	vprintf, 
	(
	param0, 
	param1
	);
	ld.param.b32 	%r134, [retval0];
	} // callseq 28
	ld.global.u32 	%r136, [%rd43+8];
	st.local.u32 	[%rd5], %r136;
	{ // callseq 29, 0
	.param .b64 param0;
	st.param.b64 	[param0], %rd45;
	.param .b64 param1;
	st.param.b64 	[param1], %rd36;
	.param .b32 retval0;
	call.uni (retval0), 
	vprintf, 
	(
	param0, 
	param1
	);
	ld.param.b32 	%r137, [retval0];
	} // callseq 29
	ld.global.u32 	%r139, [%rd43+12];
	st.local.u32 	[%rd5], %r139;
	{ // callseq 30, 0
	.param .b64 param0;
	st.param.b64 	[param0], %rd45;
	.param .b64 param1;
	st.param.b64 	[param1], %rd36;
	.param .b32 retval0;
	call.uni (retval0), 
	vprintf, 
	(
	param0, 
	param1
	);
	ld.param.b32 	%r140, [retval0];
	} // callseq 30
	add.s32 	%r311, %r311, 4;
$L__BB0_10:
	setp.eq.s32 	%p8, %r12, 0;
	@%p8 bra 	$L__BB0_13;
	mul.wide.u32 	%rd47, %r311, 4;
	add.s64 	%rd97, %rd1, %rd47;
	neg.s32 	%r313, %r12;
	mov.u64 	%rd48, $str$1;
$L__BB0_12:
	.pragma "nounroll";
	ld.global.u32 	%r142, [%rd97];
	st.local.u32 	[%rd5], %r142;
	cvta.global.u64 	%rd49, %rd48;
	{ // callseq 31, 0
	.param .b64 param0;
	st.param.b64 	[param0], %rd49;
	.param .b64 param1;
	st.param.b64 	[param1], %rd36;
	.param .b32 retval0;
	call.uni (retval0), 
	vprintf, 
	(
	param0, 
	param1
	);
	ld.param.b32 	%r143, [retval0];
	} // callseq 31
	add.s64 	%rd97, %rd97, 4;
	add.s32 	%r313, %r313, 1;
	setp.ne.s32 	%p9, %r313, 0;
	@%p9 bra 	$L__BB0_12;
$L__BB0_13:
	mul.wide.s32 	%rd51, %r2, 4;
	add.s64 	%rd9, %rd1, %rd51;
	ld.global.u32 	%r145, [%rd9];
	add.u64 	%rd52, %SP, 0;
	add.u64 	%rd53, %SPL, 0;
	st.local.u32 	[%rd53], %r145;
	mov.u64 	%rd54, $str$2;
	cvta.global.u64 	%rd55, %rd54;
	{ // callseq 32, 0
	.param .b64 param0;
	st.param.b64 	[param0], %rd55;
	.param .b64 param1;
	st.param.b64 	[param1], %rd52;
	.param .b32 retval0;
	call.uni (retval0), 
	vprintf, 
	(
	param0, 
	param1
	);
	ld.param.b32 	%r146, [retval0];
	} // callseq 32
	mov.u64 	%rd56, $str$3;
	cvta.global.u64 	%rd57, %rd56;
	{ // callseq 33, 0
	.param .b64 param0;
	st.param.b64 	[param0], %rd57;
	.param .b64 param1;
	st.param.b64 	[param1], 0;
	.param .b32 retval0;
	call.uni (retval0), 
	vprintf, 
	(
	param0, 
	param1
	);
	ld.param.b32 	%r148, [retval0];
	} // callseq 33
	setp.lt.s32 	%p10, %r1, 1;
	@%p10 bra 	$L__BB0_26;
	and.b32  	%r18, %r1, 15;
	setp.lt.u32 	%p11, %r1, 16;
	mov.b32 	%r316, 0;
	@%p11 bra 	$L__BB0_17;
	and.b32  	%r316, %r1, 2147483632;
	neg.s32 	%r314, %r316;
	add.s64 	%rd98, %rd1, 32;
$L__BB0_16:
	.pragma "nounroll";
	ld.global.u32 	%r151, [%rd98+-32];
	add.s32 	%r152, %r151, %r48;
	st.global.u32 	[%rd98+-32], %r152;
	ld.global.u32 	%r153, [%rd98+-28];
	add.s32 	%r154, %r153, %r48;
	st.global.u32 	[%rd98+-28], %r154;
	ld.global.u32 	%r155, [%rd98+-24];
	add.s32 	%r156, %r155, %r48;
	st.global.u32 	[%rd98+-24], %r156;
	ld.global.u32 	%r157, [%rd98+-20];
	add.s32 	%r158, %r157, %r48;
	st.global.u32 	[%rd98+-20], %r158;
	ld.global.u32 	%r159, [%rd98+-16];
	add.s32 	%r160, %r159, %r48;
	st.global.u32 	[%rd98+-16], %r160;
	ld.global.u32 	%r161, [%rd98+-12];
	add.s32 	%r162, %r161, %r48;
	st.global.u32 	[%rd98+-12], %r162;
	ld.global.u32 	%r163, [%rd98+-8];
	add.s32 	%r164, %r163, %r48;
	st.global.u32 	[%rd98+-8], %r164;
	ld.global.u32 	%r165, [%rd98+-4];
	add.s32 	%r166, %r165, %r48;
	st.global.u32 	[%rd98+-4], %r166;
	ld.global.u32 	%r167, [%rd98];
	add.s32 	%r168, %r167, %r48;
	st.global.u32 	[%rd98], %r168;
	ld.global.u32 	%r169, [%rd98+4];
	add.s32 	%r170, %r169, %r48;
	st.global.u32 	[%rd98+4], %r170;
	ld.global.u32 	%r171, [%rd98+8];
	add.s32 	%r172, %r171, %r48;
	st.global.u32 	[%rd98+8], %r172;
	ld.global.u32 	%r173, [%rd98+12];
	add.s32 	%r174, %r173, %r48;
	st.global.u32 	[%rd98+12], %r174;
	ld.global.u32 	%r175, [%rd98+16];
	add.s32 	%r176, %r175, %r48;
	st.global.u32 	[%rd98+16], %r176;
	ld.global.u32 	%r177, [%rd98+20];
	add.s32 	%r178, %r177, %r48;
	st.global.u32 	[%rd98+20], %r178;
	ld.global.u32 	%r179, [%rd98+24];
	add.s32 	%r180, %r179, %r48;
	st.global.u32 	[%rd98+24], %r180;
	ld.global.u32 	%r181, [%rd98+28];
	add.s32 	%r182, %r181, %r48;
	st.global.u32 	[%rd98+28], %r182;
	add.s32 	%r314, %r314, 16;
	add.s64 	%rd98, %rd98, 64;
	setp.ne.s32 	%p12, %r314, 0;
	@%p12 bra 	$L__BB0_16;
$L__BB0_17:
	setp.eq.s32 	%p13, %r18, 0;
	@%p13 bra 	$L__BB0_26;
	and.b32  	%r24, %r1, 7;
	setp.lt.u32 	%p14, %r18, 8;
	@%p14 bra 	$L__BB0_20;
	mul.wide.u32 	%rd58, %r316, 4;
	add.s64 	%rd59, %rd1, %rd58;
	ld.global.u32 	%r183, [%rd59];
	add.s32 	%r184, %r183, %r48;
	st.global.u32 	[%rd59], %r184;
	ld.global.u32 	%r185, [%rd59+4];
	add.s32 	%r186, %r185, %r48;
	st.global.u32 	[%rd59+4], %r186;
	ld.global.u32 	%r187, [%rd59+8];
	add.s32 	%r188, %r187, %r48;
	st.global.u32 	[%rd59+8], %r188;
	ld.global.u32 	%r189, [%rd59+12];
	add.s32 	%r190, %r189, %r48;
	st.global.u32 	[%rd59+12], %r190;
	ld.global.u32 	%r191, [%rd59+16];
	add.s32 	%r192, %r191, %r48;
	st.global.u32 	[%rd59+16], %r192;
	ld.global.u32 	%r193, [%rd59+20];
	add.s32 	%r194, %r193, %r48;
	st.global.u32 	[%rd59+20], %r194;
	ld.global.u32 	%r195, [%rd59+24];
	add.s32 	%r196, %r195, %r48;
	st.global.u32 	[%rd59+24], %r196;
	ld.global.u32 	%r197, [%rd59+28];
	add.s32 	%r198, %r197, %r48;
	st.global.u32 	[%rd59+28], %r198;
	add.s32 	%r316, %r316, 8;
$L__BB0_20:
	setp.eq.s32 	%p15, %r24, 0;
	@%p15 bra 	$L__BB0_26;
	and.b32  	%r27, %r1, 3;
	setp.lt.u32 	%p16, %r24, 4;
	@%p16 bra 	$L__BB0_23;
	mul.wide.u32 	%rd60, %r316, 4;
	add.s64 	%rd61, %rd1, %rd60;
	ld.global.u32 	%r199, [%rd61];
	add.s32 	%r200, %r199, %r48;
	st.global.u32 	[%rd61], %r200;
	ld.global.u32 	%r201, [%rd61+4];
	add.s32 	%r202, %r201, %r48;
	st.global.u32 	[%rd61+4], %r202;
	ld.global.u32 	%r203, [%rd61+8];
	add.s32 	%r204, %r203, %r48;
	st.global.u32 	[%rd61+8], %r204;
	ld.global.u32 	%r205, [%rd61+12];
	add.s32 	%r206, %r205, %r48;
	st.global.u32 	[%rd61+12], %r206;
	add.s32 	%r316, %r316, 4;
$L__BB0_23:
	setp.eq.s32 	%p17, %r27, 0;
	@%p17 bra 	$L__BB0_26;
	mul.wide.u32 	%rd62, %r316, 4;
	add.s64 	%rd99, %rd1, %rd62;
	neg.s32 	%r318, %r27;
$L__BB0_25:
	.pragma "nounroll";
	ld.global.u32 	%r207, [%rd99];
	add.s32 	%r208, %r207, %r48;
	st.global.u32 	[%rd99], %r208;
	add.s64 	%rd99, %rd99, 4;
	add.s32 	%r318, %r318, 1;
	setp.ne.s32 	%p18, %r318, 0;
	@%p18 bra 	$L__BB0_25;
$L__BB0_26:
	setp.lt.s32 	%p19, %r1, 2;
	add.u64 	%rd63, %SP, 8;
	add.u64 	%rd64, %SPL, 8;
	st.local.u32 	[%rd64], %r1;
	mov.u64 	%rd65, $str$4;
	cvta.global.u64 	%rd66, %rd65;
	{ // callseq 34, 0
	.param .b64 param0;
	st.param.b64 	[param0], %rd66;
	.param .b64 param1;
	st.param.b64 	[param1], %rd63;
	.param .b32 retval0;
	call.uni (retval0), 
	vprintf, 
	(
	param0, 
	param1
	);
	ld.param.b32 	%r209, [retval0];
	} // callseq 34
	mov.u64 	%rd67, $str$5;
	cvta.global.u64 	%rd68, %rd67;
	{ // callseq 35, 0
	.param .b64 param0;
	st.param.b64 	[param0], %rd68;
	.param .b64 param1;
	st.param.b64 	[param1], 0;
	.param .b32 retval0;
	call.uni (retval0), 
	vprintf, 
	(
	param0, 
	param1
	);
	ld.param.b32 	%r211, [retval0];
	} // callseq 35
	mov.u64 	%rd69, $str;
	cvta.global.u64 	%rd70, %rd69;
	{ // callseq 36, 0
	.param .b64 param0;
	st.param.b64 	[param0], %rd70;
	.param .b64 param1;
	st.param.b64 	[param1], 0;
	.param .b32 retval0;
	call.uni (retval0), 
	vprintf, 
	(
	param0, 
	param1
	);
	ld.param.b32 	%r213, [retval0];
	} // callseq 36
	@%p19 bra 	$L__BB0_39;
	add.s32 	%r216, %r1, -2;
	and.b32  	%r33, %r2, 15;
	setp.lt.u32 	%p20, %r216, 15;
	mov.b32 	%r321, 0;
	@%p20 bra 	$L__BB0_30;
	and.b32  	%r321, %r2, -16;
	neg.s32 	%r319, %r321;
	add.s64 	%rd100, %rd1, 32;
	mov.u64 	%rd73, $str$1;
$L__BB0_29:
	.pragma "nounroll";
	ld.global.u32 	%r217, [%rd100+-32];
	cvta.to.local.u64 	%rd72, %rd52;
	st.local.u32 	[%rd72], %r217;
	cvta.global.u64 	%rd74, %rd73;
	{ // callseq 37, 0
	.param .b64 param0;
	st.param.b64 	[param0], %rd74;
	.param .b64 param1;
	st.param.b64 	[param1], %rd52;
	.param .b32 retval0;
	call.uni (retval0), 
	vprintf, 
	(
	param0, 
	param1
	);
	ld.param.b32 	%r218, [retval0];
	} // callseq 37
	ld.global.u32 	%r220, [%rd100+-28];
	st.local.u32 	[%rd72], %r220;
	{ // callseq 38, 0
	.param .b64 param0;
	st.param.b64 	[param0], %rd74;
	.param .b64 param1;
	st.param.b64 	[param1], %rd52;
	.param .b32 retval0;
	call.uni (retval0), 
	vprintf, 
	(
	param0, 
	param1
	);
	ld.param.b32 	%r221, [retval0];
	} // callseq 38
	ld.global.u32 	%r223, [%rd100+-24];
	st.local.u32 	[%rd72], %r223;
	{ // callseq 39, 0
	.param .b64 param0;
	st.param.b64 	[param0], %rd74;
	.param .b64 param1;
	st.param.b64 	[param1], %rd52;
	.param .b32 retval0;
	call.uni (retval0), 
	vprintf, 
	(
	param0, 
	param1
	);
	ld.param.b32 	%r224, [retval0];
	} // callseq 39
	ld.global.u32 	%r226, [%rd100+-20];
	st.local.u32 	[%rd72], %r226;
	{ // callseq 40, 0
	.param .b64 param0;
	st.param.b64 	[param0], %rd74;
	.param .b64 param1;
	st.param.b64 	[param1], %rd52;
	.param .b32 retval0;
	call.uni (retval0), 
	vprintf, 
	(
	param0, 
	param1
	);
	ld.param.b32 	%r227, [retval0];
	} // callseq 40
	ld.global.u32 	%r229, [%rd100+-16];
	st.local.u32 	[%rd72], %r229;
	{ // callseq 41, 0
	.param .b64 param0;
	st.param.b64 	[param0], %rd74;
	.param .b64 param1;
	st.param.b64 	[param1], %rd52;
	.param .b32 retval0;
	call.uni (retval0), 
	vprintf, 
	(
	param0, 
	param1
	);
	ld.param.b32 	%r230, [retval0];
	} // callseq 41
	ld.global.u32 	%r232, [%rd100+-12];
	st.local.u32 	[%rd72], %r232;
	{ // callseq 42, 0
	.param .b64 param0;
	st.param.b64 	[param0], %rd74;
	.param .b64 param1;
	st.param.b64 	[param1], %rd52;
	.param .b32 retval0;
	call.uni (retval0), 
	vprintf, 
	(
	param0, 
	param1
	);
	ld.param.b32 	%r233, [retval0];
	} // callseq 42
	ld.global.u32 	%r235, [%rd100+-8];
	st.local.u32 	[%rd72], %r235;
	{ // callseq 43, 0
	.param .b64 param0;
	st.param.b64 	[param0], %rd74;
	.param .b64 param1;
	st.param.b64 	[param1], %rd52;
	.param .b32 retval0;
	call.uni (retval0), 
	vprintf, 
	(
	param0, 
	param1
	);
	ld.param.b32 	%r236, [retval0];
	} // callseq 43
	ld.global.u32 	%r238, [%rd100+-4];
	st.local.u32 	[%rd72], %r238;
	{ // callseq 44, 0
	.param .b64 param0;
	st.param.b64 	[param0], %rd74;
	.param .b64 param1;
	st.param.b64 	[param1], %rd52;
	.param .b32 retval0;
	call.uni (retval0), 
	vprintf, 
	(
	param0, 
	param1
	);
	ld.param.b32 	%r239, [retval0];
	} // callseq 44
	ld.global.u32 	%r241, [%rd100];
	st.local.u32 	[%rd72], %r241;
	{ // callseq 45, 0
	.param .b64 param0;
	st.param.b64 	[param0], %rd74;
	.param .b64 param1;
	st.param.b64 	[param1], %rd52;
	.param .b32 retval0;
	call.uni (retval0), 
	vprintf, 
	(
	param0, 
	param1
	);
	ld.param.b32 	%r242, [retval0];
	} // callseq 45
	ld.global.u32 	%r244, [%rd100+4];
	st.local.u32 	[%rd72], %r244;
	{ // callseq 46, 0
	.param .b64 param0;
	st.param.b64 	[param0], %rd74;
	.param .b64 param1;
	st.param.b64 	[param1], %rd52;
	.param .b32 retval0;
	call.uni (retval0), 
	vprintf, 
	(
	param0, 
	param1
	);
	ld.param.b32 	%r245, [retval0];
	} // callseq 46
	ld.global.u32 	%r247, [%rd100+8];
	st.local.u32 	[%rd72], %r247;
	{ // callseq 47, 0
	.param .b64 param0;
	st.param.b64 	[param0], %rd74;
	.param .b64 param1;
	st.param.b64 	[param1], %rd52;
	.param .b32 retval0;
	call.uni (retval0), 
	vprintf, 
	(
	param0, 
	param1
	);
	ld.param.b32 	%r248, [retval0];
	} // callseq 47
	ld.global.u32 	%r250, [%rd100+12];
	st.local.u32 	[%rd72], %r250;
	{ // callseq 48, 0
	.param .b64 param0;
	st.param.b64 	[param0], %rd74;
	.param .b64 param1;
	st.param.b64 	[param1], %rd52;
	.param .b32 retval0;
	call.uni (retval0), 
	vprintf, 
	(
	param0, 
	param1
	);
	ld.param.b32 	%r251, [retval0];
	} // callseq 48
	ld.global.u32 	%r253, [%rd100+16];
	st.local.u32 	[%rd72], %r253;
	{ // callseq 49, 0
	.param .b64 param0;
	st.param.b64 	[param0], %rd74;
	.param .b64 param1;
	st.param.b64 	[param1], %rd52;
	.param .b32 retval0;
	call.uni (retval0), 
	vprintf, 
	(
	param0, 
	param1
	);
	ld.param.b32 	%r254, [retval0];
	} // callseq 49
	ld.global.u32 	%r256, [%rd100+20];
	st.local.u32 	[%rd72], %r256;
	{ // callseq 50, 0
	.param .b64 param0;
	st.param.b64 	[param0], %rd74;
	.param .b64 param1;
	st.param.b64 	[param1], %rd52;
	.param .b32 retval0;
	call.uni (retval0), 
	vprintf, 
	(
	param0, 
	param1
	);
	ld.param.b32 	%r257, [retval0];
	} // callseq 50
	ld.global.u32 	%r259, [%rd100+24];
	st.local.u32 	[%rd72], %r259;
	{ // callseq 51, 0
	.param .b64 param0;
	st.param.b64 	[param0], %rd74;
	.param .b64 param1;
	st.param.b64 	[param1], %rd52;
	.param .b32 retval0;
	call.uni (retval0), 
	vprintf, 
	(
	param0, 
	param1
	);
	ld.param.b32 	%r260, [retval0];
	} // callseq 51
	ld.global.u32 	%r262, [%rd100+28];
	st.local.u32 	[%rd72], %r262;
	{ // callseq 52, 0
	.param .b64 param0;
	st.param.b64 	[param0], %rd74;
	.param .b64 param1;
	st.param.b64 	[param1], %rd52;
	.param .b32 retval0;
	call.uni (retval0), 
	vprintf, 
	(
	param0, 
	param1
	);
	ld.param.b32 	%r263, [retval0];
	} // callseq 52
	add.s32 	%r319, %r319, 16;
	add.s64 	%rd100, %rd100, 64;
	setp.ne.s32 	%p21, %r319, 0;
	@%p21 bra 	$L__BB0_29;
$L__BB0_30:
	setp.eq.s32 	%p22, %r33, 0;
	@%p22 bra 	$L__BB0_39;
	add.u64 	%rd75, %SP, 0;
	add.u64 	%rd19, %SPL, 0;
	and.b32  	%r39, %r2, 7;
	setp.lt.u32 	%p23, %r33, 8;
	@%p23 bra 	$L__BB0_33;
	mul.wide.u32 	%rd76, %r321, 4;
	add.s64 	%rd77, %rd1, %rd76;
	ld.global.u32 	%r265, [%rd77];
	st.local.u32 	[%rd19], %r265;
	mov.u64 	%rd78, $str$1;
	cvta.global.u64 	%rd79, %rd78;
	{ // callseq 53, 0
	.param .b64 param0;
	st.param.b64 	[param0], %rd79;
	.param .b64 param1;
	st.param.b64 	[param1], %rd75;
	.param .b32 retval0;
	call.uni (retval0), 
	vprintf, 
	(
	param0, 
	param1
	);
	ld.param.b32 	%r266, [retval0];
	} // callseq 53
	ld.global.u32 	%r268, [%rd77+4];
	st.local.u32 	[%rd19], %r268;
	{ // callseq 54, 0
	.param .b64 param0;
	st.param.b64 	[param0], %rd79;
	.param .b64 param1;
	st.param.b64 	[param1], %rd75;
	.param .b32 retval0;
	call.uni (retval0), 
	vprintf, 
	(
	param0, 
	param1
	);
	ld.param.b32 	%r269, [retval0];
	} // callseq 54
	ld.global.u32 	%r271, [%rd77+8];
	st.local.u32 	[%rd19], %r271;
	{ // callseq 55, 0
	.param .b64 param0;
	st.param.b64 	[param0], %rd79;
	.param .b64 param1;
	st.param.b64 	[param1], %rd75;
	.param .b32 retval0;
	call.uni (retval0), 
	vprintf, 
	(
	param0, 
	param1
	);
	ld.param.b32 	%r272, [retval0];
	} // callseq 55
	ld.global.u32 	%r274, [%rd77+12];
	st.local.u32 	[%rd19], %r274;
	{ // callseq 56, 0
	.param .b64 param0;
	st.param.b64 	[param0], %rd79;
	.param .b64 param1;
	st.param.b64 	[param1], %rd75;
	.param .b32 retval0;
	call.uni (retval0), 
	vprintf, 
	(
	param0, 
	param1
	);
	ld.param.b32 	%r275, [retval0];
	} // callseq 56
	ld.global.u32 	%r277, [%rd77+16];
	st.local.u32 	[%rd19], %r277;
	{ // callseq 57, 0
	.param .b64 param0;
	st.param.b64 	[param0], %rd79;
	.param .b64 param1;
	st.param.b64 	[param1], %rd75;
	.param .b32 retval0;
	call.uni (retval0), 
	vprintf, 
	(
	param0, 
	param1
	);
	ld.param.b32 	%r278, [retval0];
	} // callseq 57
	ld.global.u32 	%r280, [%rd77+20];
	st.local.u32 	[%rd19], %r280;
	{ // callseq 58, 0
	.param .b64 param0;
	st.param.b64 	[param0], %rd79;
	.param .b64 param1;
	st.param.b64 	[param1], %rd75;
	.param .b32 retval0;
	call.uni (retval0), 
	vprintf, 
	(
	param0, 
	param1
	);
	ld.param.b32 	%r281, [retval0];
	} // callseq 58
	ld.global.u32 	%r283, [%rd77+24];
	st.local.u32 	[%rd19], %r283;
	{ // callseq 59, 0
	.param .b64 param0;
	st.param.b64 	[param0], %rd79;
	.param .b64 param1;
	st.param.b64 	[param1], %rd75;
	.param .b32 retval0;
	call.uni (retval0), 
	vprintf, 
	(
	param0, 
	param1
	);
	ld.param.b32 	%r284, [retval0];
	} // callseq 59
	ld.global.u32 	%r286, [%rd77+28];
	st.local.u32 	[%rd19], %r286;
	{ // callseq 60, 0
	.param .b64 param0;
	st.param.b64 	[param0], %rd79;
	.param .b64 param1;
	st.param.b64 	[param1], %rd75;
	.param .b32 retval0;
	call.uni (retval0), 
	vprintf, 
	(
	param0, 
	param1
	);
	ld.param.b32 	%r287, [retval0];
	} // callseq 60
	add.s32 	%r321, %r321, 8;
$L__BB0_33:
	setp.eq.s32 	%p24, %r39, 0;
	@%p24 bra 	$L__BB0_39;
	and.b32  	%r42, %r2, 3;
	setp.lt.u32 	%p25, %r39, 4;
	@%p25 bra 	$L__BB0_36;
	mul.wide.u32 	%rd81, %r321, 4;
	add.s64 	%rd82, %rd1, %rd81;
	ld.global.u32 	%r289, [%rd82];
	st.local.u32 	[%rd19], %r289;
	mov.u64 	%rd83, $str$1;
	cvta.global.u64 	%rd84, %rd83;
	{ // callseq 61, 0
	.param .b64 param0;
	st.param.b64 	[param0], %rd84;
	.param .b64 param1;
	st.param.b64 	[param1], %rd75;
	.param .b32 retval0;
	call.uni (retval0), 
	vprintf, 
	(
	param0, 
	param1
	);
	ld.param.b32 	%r290, [retval0];
	} // callseq 61
	ld.global.u32 	%r292, [%rd82+4];
	st.local.u32 	[%rd19], %r292;
	{ // callseq 62, 0
	.param .b64 param0;
	st.param.b64 	[param0], %rd84;
	.param .b64 param1;
	st.param.b64 	[param1], %rd75;
	.param .b32 retval0;
	call.uni (retval0), 
	vprintf, 
	(
	param0, 
	param1
	);
	ld.param.b32 	%r293, [retval0];
	} // callseq 62
	ld.global.u32 	%r295, [%rd82+8];
	st.local.u32 	[%rd19], %r295;
	{ // callseq 63, 0
	.param .b64 param0;
	st.param.b64 	[param0], %rd84;
	.param .b64 param1;
	st.param.b64 	[param1], %rd75;
	.param .b32 retval0;
	call.uni (retval0), 
	vprintf, 
	(
	param0, 
	param1
	);
	ld.param.b32 	%r296, [retval0];
	} // callseq 63
	ld.global.u32 	%r298, [%rd82+12];
	st.local.u32 	[%rd19], %r298;
	{ // callseq 64, 0
	.param .b64 param0;
	st.param.b64 	[param0], %rd84;
	.param .b64 param1;
	st.param.b64 	[param1], %rd75;
	.param .b32 retval0;
	call.uni (retval0), 
	vprintf, 
	(
	param0, 
	param1
	);
	ld.param.b32 	%r299, [retval0];
	} // callseq 64
	add.s32 	%r321, %r321, 4;
$L__BB0_36:
	setp.eq.s32 	%p26, %r42, 0;
	@%p26 bra 	$L__BB0_39;
	mul.wide.u32 	%rd86, %r321, 4;
	add.s64 	%rd101, %rd1, %rd86;
	neg.s32 	%r323, %r42;
	mov.u64 	%rd87, $str$1;
$L__BB0_38:
	.pragma "nounroll";
	ld.global.u32 	%r301, [%rd101];
	st.local.u32 	[%rd19], %r301;
	cvta.global.u64 	%rd88, %rd87;
	{ // callseq 65, 0
	.param .b64 param0;
	st.param.b64 	[param0], %rd88;
	.param .b64 param1;
	st.param.b64 	[param1], %rd75;
	.param .b32 retval0;
	call.uni (retval0), 
	vprintf, 
	(
	param0, 
	param1
	);
	ld.param.b32 	%r302, [retval0];
	} // callseq 65
	add.s64 	%rd101, %rd101, 4;
	add.s32 	%r323, %r323, 1;
	setp.ne.s32 	%p27, %r323, 0;
	@%p27 bra 	$L__BB0_38;
$L__BB0_39:
	ld.global.u32 	%r304, [%rd9];
	add.u64 	%rd90, %SP, 0;
	add.u64 	%rd91, %SPL, 0;
	st.local.u32 	[%rd91], %r304;
	mov.u64 	%rd92, $str$2;
	cvta.global.u64 	%rd93, %rd92;
	{ // callseq 66, 0
	.param .b64 param0;
	st.param.b64 	[param0], %rd93;
	.param .b64 param1;
	st.param.b64 	[param1], %rd90;
	.param .b32 retval0;
	call.uni (retval0), 
	vprintf, 
	(
	param0, 
	param1
	);
	ld.param.b32 	%r305, [retval0];
	} // callseq 66
	mov.u64 	%rd94, $str$3;
	cvta.global.u64 	%rd95, %rd94;
	{ // callseq 67, 0
	.param .b64 param0;
	st.param.b64 	[param0], %rd95;
	.param .b64 param1;
	st.param.b64 	[param1], 0;
	.param .b32 retval0;
	call.uni (retval0), 
	vprintf, 
	(
	param0, 
	param1
	);
	ld.param.b32 	%r307, [retval0];
	} // callseq 67
	ret;

}


// ===== COMPILED SASS (sm_100) =====

	.target	sm_100

	.elftype	@"ET_EXEC"


//--------------------- .note.nv.tkinfo           --------------------------
	.section	.note.nv.tkinfo,"",@"SHT_NOTE"
	.sectionflags	@"SHF_NOTE_NV_TKINFO"
	.tkinfo
        /*0018*/ 	.word	0x00000002
        /*0030*/ 	.string	""
        /*0030*/ 	.string	"ptxas"
        /*0030*/ 	.string	"Cuda compilation tools, release 13.0, V13.0.88"
        /*0030*/ 	.string	"Build cuda_13.0.r13.0/compiler.36424714_0"
        /*0030*/ 	.string	"-arch sm_100 -m 64 "



//--------------------- .note.nv.cuinfo           --------------------------
	.section	.note.nv.cuinfo,"",@"SHT_NOTE"
	.sectionflags	@"SHF_NOTE_NV_CUINFO"
        /*0018*/ 	.short	0x0002
        /*001a*/ 	.short	0x0064
        /*001c*/ 	.short	0x0082
	.zero		2


//--------------------- .nv.info                  --------------------------
	.section	.nv.info,"",@"SHT_CUDA_INFO"
	.align	4


	//----- nvinfo : EIATTR_REGCOUNT
	.align		4
        /*0000*/ 	.byte	0x04, 0x2f
        /*0002*/ 	.short	(.L_7 - .L_6)
	.align		4
.L_6:
        /*0004*/ 	.word	index@(_Z12add_M_Kernel7Array1Di)
        /*0008*/ 	.word	0x00000020


	//----- nvinfo : EIATTR_FRAME_SIZE
	.align		4
.L_7:
        /*000c*/ 	.byte	0x04, 0x11
        /*000e*/ 	.short	(.L_9 - .L_8)
	.align		4
.L_8:
        /*0010*/ 	.word	index@(_Z12add_M_Kernel7Array1Di)
        /*0014*/ 	.word	0x00000018


	//----- nvinfo : EIATTR_MIN_STACK_SIZE
	.align		4
.L_9:
        /*0018*/ 	.byte	0x04, 0x12
        /*001a*/ 	.short	(.L_11 - .L_10)
	.align		4
.L_10:
        /*001c*/ 	.word	index@(_Z12add_M_Kernel7Array1Di)
        /*0020*/ 	.word	0x00000018
.L_11:


//--------------------- .nv.compat                --------------------------
	.section	.nv.compat,"",@"SHT_CUDA_COMPAT_INFO"
	.align	4
        /*0000*/ 	.byte	0x02, 0x09, 0x00, 0x00, 0x02, 0x02, 0x01, 0x00, 0x02, 0x05, 0x05, 0x00, 0x03, 0x07, 0x01, 0x01
        /*0010*/ 	.byte	0x02, 0x03, 0x00, 0x00, 0x02, 0x06, 0x01, 0x00, 0x04, 0x0b, 0x08, 0x00, 0x09, 0x00, 0x00, 0x00
        /*0020*/ 	.byte	0x00, 0x00, 0x00, 0x00


//--------------------- .nv.info._Z12add_M_Kernel7Array1Di --------------------------
	.section	.nv.info._Z12add_M_Kernel7Array1Di,"",@"SHT_CUDA_INFO"
	.sectionflags	@""
	.align	4


	//----- nvinfo : EIATTR_CUDA_API_VERSION
	.align		4
        /*0000*/ 	.byte	0x04, 0x37
        /*0002*/ 	.short	(.L_13 - .L_12)
.L_12:
        /*0004*/ 	.word	0x00000082


	//----- nvinfo : EIATTR_KPARAM_INFO
	.align		4
.L_13:
        /*0008*/ 	.byte	0x04, 0x17
        /*000a*/ 	.short	(.L_15 - .L_14)
.L_14:
        /*000c*/ 	.word	0x00000000
        /*0010*/ 	.short	0x0001
        /*0012*/ 	.short	0x0010
        /*0014*/ 	.byte	0x00, 0xf0, 0x11, 0x00


	//----- nvinfo : EIATTR_KPARAM_INFO
	.align		4
.L_15:
        /*0018*/ 	.byte	0x04, 0x17
        /*001a*/ 	.short	(.L_17 - .L_16)
.L_16:
        /*001c*/ 	.word	0x00000000
        /*0020*/ 	.short	0x0000
        /*0022*/ 	.short	0x0000
        /*0024*/ 	.byte	0x00, 0xf0, 0x41, 0x00


	//----- nvinfo : EIATTR_SPARSE_MMA_MASK
	.align		4
.L_17:
        /*0028*/ 	.byte	0x03, 0x50
        /*002a*/ 	.short	0x0000


	//----- nvinfo : EIATTR_MAXREG_COUNT
	.align		4
        /*002c*/ 	.byte	0x03, 0x1b
        /*002e*/ 	.short	0x00ff


	//----- nvinfo : EIATTR_EXTERNS
	.align		4
        /*0030*/ 	.byte	0x04, 0x0f
        /*0032*/ 	.short	(.L_19 - .L_18)


	//   ....[0]....
	.align		4
.L_18:
        /*0034*/ 	.word	index@(vprintf)


	//----- nvinfo : EIATTR_MERCURY_ISA_VERSION
	.align		4
.L_19:
        /*0038*/ 	.byte	0x03, 0x5f
        /*003a*/ 	.short	0x0101


	//----- nvinfo : EIATTR_VRC_CTA_INIT_COUNT
	.align		4
        /*003c*/ 	.byte	0x02, 0x4a
	.zero		1
	.zero		1


	//----- nvinfo : EIATTR_SYSCALL_OFFSETS
	.align		4
        /*0040*/ 	.byte	0x04, 0x46
        /*0042*/ 	.short	(.L_21 - .L_20)


	//   ....[0]....
.L_20:
        /*0044*/ 	.word	0x00000100


	//   ....[1]....
        /*0048*/ 	.word	0x00000170


	//   ....[2]....
        /*004c*/ 	.word	0x000001e0


	//   ....[3]....
        /*0050*/ 	.word	0x00000410


	//   ....[4]....
        /*0054*/ 	.word	0x000004e0


	//   ....[5]....
        /*0058*/ 	.word	0x000005a0


	//   ....[6]....
        /*005c*/ 	.word	0x00000660


	//   ....[7]....
        /*0060*/ 	.word	0x00000720


	//   ....[8]....
        /*0064*/ 	.word	0x000007e0


	//   ....[9]....
        /*0068*/ 	.word	0x000008a0


	//   ....[10]....
        /*006c*/ 	.word	0x00000960


	//   ....[11]....
        /*0070*/ 	.word	0x00000a20


	//   ....[12]....
        /*0074*/ 	.word	0x00000ae0


	//   ....[13]....
        /*0078*/ 	.word	0x00000ba0


	//   ....[14]....
        /*007c*/ 	.word	0x00000c60


	//   ....[15]....
        /*0080*/ 	.word	0x00000d20


	//   ....[16]....
        /*0084*/ 	.word	0x00000de0


	//   ....[17]....
        /*0088*/ 	.word	0x00000ea0


	//   ....[18]....
        /*008c*/ 	.word	0x00000f60


	//   ....[19]....
        /*0090*/ 	.word	0x00001100


	//   ....[20]....
        /*0094*/ 	.word	0x000011c0


	//   ....[21]....
        /*0098*/ 	.word	0x00001280


	//   ....[22]....
        /*009c*/ 	.word	0x00001340


	//   ....[23]....
        /*00a0*/ 	.word	0x00001400


	//   ....[24]....
        /*00a4*/ 	.word	0x000014c0


	//   ....[25]....
        /*00a8*/ 	.word	0x00001580


	//   ....[26]....
        /*00ac*/ 	.word	0x00001640


	//   ....[27]....
        /*00b0*/ 	.word	0x00001790


	//   ....[28]....
        /*00b4*/ 	.word	0x00001850


	//   ....[29]....
        /*00b8*/ 	.word	0x00001910


	//   ....[30]....
        /*00bc*/ 	.word	0x000019d0


	//   ....[31]....
        /*00c0*/ 	.word	0x00001b30


	//   ....[32]....
        /*00c4*/ 	.word	0x00001c70


	//   ....[33]....
        /*00c8*/ 	.word	0x00001ce0


	//   ....[34]....
        /*00cc*/ 	.word	0x00002a00


	//   ....[35]....
        /*00d0*/ 	.word	0x00002a70


	//   ....[36]....
        /*00d4*/ 	.word	0x00002ae0


	//   ....[37]....
        /*00d8*/ 	.word	0x00002cf0


	//   ....[38]....
        /*00dc*/ 	.word	0x00002dc0


	//   ....[39]....
        /*00e0*/ 	.word	0x00002e80


	//   ....[40]....
        /*00e4*/ 	.word	0x00002f40


	//   ....[41]....
        /*00e8*/ 	.word	0x00003000


	//   ....[42]....
        /*00ec*/ 	.word	0x000030c0


	//   ....[43]....
        /*00f0*/ 	.word	0x00003180


	//   ....[44]....
        /*00f4*/ 	.word	0x00003240


	//   ....[45]....
        /*00f8*/ 	.word	0x00003300


	//   ....[46]....
        /*00fc*/ 	.word	0x000033c0


	//   ....[47]....
        /*0100*/ 	.word	0x00003480


	//   ....[48]....
        /*0104*/ 	.word	0x00003540


	//   ....[49]....
        /*0108*/ 	.word	0x00003600


	//   ....[50]....
        /*010c*/ 	.word	0x000036c0


	//   ....[51]....
        /*0110*/ 	.word	0x00003780


	//   ....[52]....
        /*0114*/ 	.word	0x00003840


	//   ....[53]....
        /*0118*/ 	.word	0x000039f0


	//   ....[54]....
        /*011c*/ 	.word	0x00003ac0


	//   ....[55]....
        /*0120*/ 	.word	0x00003b80


	//   ....[56]....
        /*0124*/ 	.word	0x00003c40


	//   ....[57]....
        /*0128*/ 	.word	0x00003d00


	//   ....[58]....
        /*012c*/ 	.word	0x00003dc0


	//   ....[59]....
        /*0130*/ 	.word	0x00003e80


	//   ....[60]....
        /*0134*/ 	.word	0x00003f40


	//   ....[61]....
        /*0138*/ 	.word	0x00004090


	//   ....[62]....
        /*013c*/ 	.word	0x00004150


	//   ....[63]....
        /*0140*/ 	.word	0x00004210


	//   ....[64]....
        /*0144*/ 	.word	0x000042d0


	//   ....[65]....
        /*0148*/ 	.word	0x00004430


	//   ....[66]....
        /*014c*/ 	.word	0x00004590


	//   ....[67]....
        /*0150*/ 	.word	0x00004600


	//----- nvinfo : EIATTR_EXIT_INSTR_OFFSETS
	.align		4
.L_21:
        /*0154*/ 	.byte	0x04, 0x1c
        /*0156*/ 	.short	(.L_23 - .L_22)


	//   ....[0]....
.L_22:
        /*0158*/ 	.word	0x00004610


	//----- nvinfo : EIATTR_CRS_STACK_SIZE
	.align		4
.L_23:
        /*015c*/ 	.byte	0x04, 0x1e
        /*015e*/ 	.short	(.L_25 - .L_24)
.L_24:
        /*0160*/ 	.word	0x00000000


	//----- nvinfo : EIATTR_CBANK_PARAM_SIZE
	.align		4
.L_25:
        /*0164*/ 	.byte	0x03, 0x19
        /*0166*/ 	.short	0x0014


	//----- nvinfo : EIATTR_PARAM_CBANK
	.align		4
        /*0168*/ 	.byte	0x04, 0x0a
        /*016a*/ 	.short	(.L_27 - .L_26)
	.align		4
.L_26:
        /*016c*/ 	.word	index@(.nv.constant0._Z12add_M_Kernel7Array1Di)
        /*0170*/ 	.short	0x0380
        /*0172*/ 	.short	0x0014


	//----- nvinfo : EIATTR_SW_WAR
	.align		4
.L_27:
        /*0174*/ 	.byte	0x04, 0x36
        /*0176*/ 	.short	(.L_29 - .L_28)
.L_28:
        /*0178*/ 	.word	0x00000008
.L_29:


//--------------------- .nv.callgraph             --------------------------
	.section	.nv.callgraph,"",@"SHT_CUDA_CALLGRAPH"
	.align	4
	.sectionentsize	8
	.align		4
        /*0000*/ 	.word	0x00000000
	.align		4
        /*0004*/ 	.word	0xffffffff
	.align		4
        /*0008*/ 	.word	index@(_Z12add_M_Kernel7Array1Di)
	.align		4
        /*000c*/ 	.word	index@(vprintf)
	.align		4
        /*0010*/ 	.word	0x00000000
	.align		4
        /*0014*/ 	.word	0xfffffffe
	.align		4
        /*0018*/ 	.word	0x00000000
	.align		4
        /*001c*/ 	.word	0xfffffffd
	.align		4
        /*0020*/ 	.word	0x00000000
	.align		4
        /*0024*/ 	.word	0xfffffffc


//--------------------- .nv.constant4             --------------------------
	.section	.nv.constant4,"a",@progbits
	.align	8
	.align		8
.nv.constant4:
        /*0000*/ 	.dword	vprintf
	.align		8
        /*0008*/ 	.dword	$str
	.align		8
        /*0010*/ 	.dword	$str$1
	.align		8
        /*0018*/ 	.dword	$str$2
	.align		8
        /*0020*/ 	.dword	$str$3
	.align		8
        /*0028*/ 	.dword	$str$4
	.align		8
        /*0030*/ 	.dword	$str$5


//--------------------- .text._Z12add_M_Kernel7Array1Di --------------------------
	.section	.text._Z12add_M_Kernel7Array1Di,"ax",@progbits
	.align	128
        .global         _Z12add_M_Kernel7Array1Di
        .type           _Z12add_M_Kernel7Array1Di,@function
        .size           _Z12add_M_Kernel7Array1Di,(.L_x_90 - _Z12add_M_Kernel7Array1Di)
        .other          _Z12add_M_Kernel7Array1Di,@"STO_CUDA_ENTRY STV_DEFAULT"
_Z12add_M_Kernel7Array1Di:
.text._Z12add_M_Kernel7Array1Di:
[----:B------:R-:W0:Y:S08]  /*0000*/  LDC R1, c[0x0][0x37c] ;  /* 0x0000df00ff017b82 */ /* 0x000e300000000800 */
[----:B------:R-:W1:Y:S01]  /*0010*/  LDC R0, c[0x0][0x388] ;  /* 0x0000e200ff007b82 */ /* 0x000e620000000800 */
[----:B------:R-:W2:Y:S01]  /*0020*/  LDCU UR4, c[0x0][0x2f8] ;  /* 0x00005f00ff0477ac */ /* 0x000ea20008000800 */
[----:B0-----:R-:W-:Y:S01]  /*0030*/  VIADD R1, R1, 0xffffffe8 ;  /* 0xffffffe801017836 */ /* 0x001fe20000000000 */
[----:B------:R-:W-:Y:S01]  /*0040*/  MOV R16, 0x0 ;  /* 0x0000000000107802 */ /* 0x000fe20000000f00 */
[----:B------:R-:W0:Y:S04]  /*0050*/  LDCU UR5, c[0x0][0x2fc] ;  /* 0x00005f80ff0577ac */ /* 0x000e280008000800 */
[----:B------:R3:W4:Y:S01]  /*0060*/  LDC.64 R8, c[0x4][R16] ;  /* 0x0100000010087b82 */ /* 0x0007220000000a00 */
[----:B------:R-:W5:Y:S01]  /*0070*/  LDCU.64 UR6, c[0x4][0x28] ;  /* 0x01000500ff0677ac */ /* 0x000f620008000a00 */
[----:B--2---:R-:W-:-:S04]  /*0080*/  IADD3 R18, P0, PT, R1, UR4, RZ ;  /* 0x0000000401127c10 */ /* 0x004fc8000ff1e0ff */
[----:B------:R-:W-:Y:S01]  /*0090*/  IADD3 R6, P1, PT, R18, 0x10, RZ ;  /* 0x0000001012067810 */ /* 0x000fe20007f3e0ff */
[----:B-1----:R3:W-:Y:S01]  /*00a0*/  STL [R1+0x10], R0 ;  /* 0x0000100001007387 */ /* 0x0027e20000100800 */
[----:B0-----:R-:W-:Y:S02]  /*00b0*/  IMAD.X R2, RZ, RZ, UR5, P0 ;  /* 0x00000005ff027e24 */ /* 0x001fe400080e06ff */
[----:B-----5:R-:W-:Y:S02]  /*00c0*/  IMAD.U32 R4, RZ, RZ, UR6 ;  /* 0x00000006ff047e24 */ /* 0x020fe4000f8e00ff */
[----:B------:R-:W-:Y:S02]  /*00d0*/  IMAD.U32 R5, RZ, RZ, UR7 ;  /* 0x00000007ff057e24 */ /* 0x000fe4000f8e00ff */
[----:B---3--:R-:W-:-:S07]  /*00e0*/  IMAD.X R7, RZ, RZ, R2, P1 ;  /* 0x000000ffff077224 */ /* 0x008fce00008e0602 */
[----:B------:R-:W-:-:S07]  /*00f0*/  LEPC R20, `(.L_x_0) ;  /* 0x000000001014794e */ /* 0x000fce0000000000 */
[----:B----4-:R-:W-:Y:S05]  /*0100*/  CALL.ABS.NOINC R8 ;  /* 0x0000000008007343 */ /* 0x010fea0003c00000 */
.L_x_0:
[----:B------:R0:W1:Y:S01]  /*0110*/  LDC.64 R8, c[0x4][R16] ;  /* 0x0100000010087b82 */ /* 0x0000620000000a00 */
[----:B------:R-:W2:Y:S01]  /*0120*/  LDCU.64 UR4, c[0x4][0x30] ;  /* 0x01000600ff0477ac */ /* 0x000ea20008000a00 */
[----:B------:R-:W-:Y:S01]  /*0130*/  CS2R R6, SRZ ;  /* 0x0000000000067805 */ /* 0x000fe2000001ff00 */
[----:B--2---:R-:W-:Y:S02]  /*0140*/  IMAD.U32 R4, RZ, RZ, UR4 ;  /* 0x00000004ff047e24 */ /* 0x004fe4000f8e00ff */
[----:B0-----:R-:W-:-:S07]  /*0150*/  IMAD.U32 R5, RZ, RZ, UR5 ;  /* 0x00000005ff057e24 */ /* 0x001fce000f8e00ff */
[----:B------:R-:W-:-:S07]  /*0160*/  LEPC R20, `(.L_x_1) ;  /* 0x000000001014794e */ /* 0x000fce0000000000 */
[----:B-1----:R-:W-:Y:S05]  /*0170*/  CALL.ABS.NOINC R8 ;  /* 0x0000000008007343 */ /* 0x002fea0003c00000 */
.L_x_1:
[----:B------:R-:W0:Y:S01]  /*0180*/  LDC.64 R16, c[0x4][R16] ;  /* 0x0100000010107b82 */ /* 0x000e220000000a00 */
[----:B------:R-:W1:Y:S01]  /*0190*/  LDCU.64 UR4, c[0x4][0x8] ;  /* 0x01000100ff0477ac */ /* 0x000e620008000a00 */
[----:B------:R-:W-:Y:S01]  /*01a0*/  CS2R R6, SRZ ;  /* 0x0000000000067805 */ /* 0x000fe2000001ff00 */
[----:B-1----:R-:W-:Y:S02]  /*01b0*/  IMAD.U32 R4, RZ, RZ, UR4 ;  /* 0x00000004ff047e24 */ /* 0x002fe4000f8e00ff */
[----:B------:R-:W-:-:S07]  /*01c0*/  IMAD.U32 R5, RZ, RZ, UR5 ;  /* 0x00000005ff057e24 */ /* 0x000fce000f8e00ff */
[----:B------:R-:W-:-:S07]  /*01d0*/  LEPC R20, `(.L_x_2) ;  /* 0x000000001014794e */ /* 0x000fce0000000000 */
[----:B0-----:R-:W-:Y:S05]  /*01e0*/  CALL.ABS.NOINC R16 ;  /* 0x0000000010007343 */ /* 0x001fea0003c00000 */
.L_x_2:
[----:B------:R-:W0:Y:S08]  /*01f0*/  LDC R0, c[0x0][0x388] ;  /* 0x0000e200ff007b82 */ /* 0x000e300000000800 */
[----:B------:R-:W1:Y:S01]  /*0200*/  LDC.64 R28, c[0x0][0x358] ;  /* 0x0000d600ff1c7b82 */ /* 0x000e620000000a00 */
[C---:B0-----:R-:W-:Y:S01]  /*0210*/  ISETP.GE.AND P0, PT, R0.reuse, 0x2, PT ;  /* 0x000000020000780c */ /* 0x041fe20003f06270 */
[----:B------:R-:W-:-:S12]  /*0220*/  VIADD R23, R0, 0xffffffff ;  /* 0xffffffff00177836 */ /* 0x000fd80000000000 */
[----:B-1----:R-:W-:Y:S05]  /*0230*/  @!P0 BRA `(.L_x_3) ;  /* 0x0000001800548947 */ /* 0x002fea0003800000 */
[----:B------:R-:W-:Y:S02]  /*0240*/  VIADD R0, R0, 0xfffffffe ;  /* 0xfffffffe00007836 */ /* 0x000fe40000000000 */
[----:B------:R-:W-:-:S03]  /*0250*/  IMAD.MOV.U32 R22, RZ, RZ, RZ ;  /* 0x000000ffff167224 */ /* 0x000fc600078e00ff */
[----:B------:R-:W-:-:S13]  /*0260*/  ISETP.GE.U32.AND P0, PT, R0, 0xf, PT ;  /* 0x0000000f0000780c */ /* 0x000fda0003f06070 */
[----:B------:R-:W-:Y:S05]  /*0270*/  @!P0 BRA `(.L_x_4) ;  /* 0x0000000c00508947 */ /* 0x000fea0003800000 */
[----:B------:R-:W0:Y:S01]  /*0280*/  LDCU.64 UR4, c[0x0][0x380] ;  /* 0x00007000ff0477ac */ /* 0x000e220008000a00 */
[----:B------:R-:W-:Y:S01]  /*0290*/  LOP3.LUT R22, R23, 0xfffffff0, RZ, 0xc0, !PT ;  /* 0xfffffff017167812 */ /* 0x000fe200078ec0ff */
[----:B------:R-:W-:Y:S04]  /*02a0*/  BSSY.RECONVERGENT B6, `(.L_x_4) ;  /* 0x00000d1000067945 */ /* 0x000fe80003800200 */
[----:B------:R-:W-:Y:S01]  /*02b0*/  IMAD.MOV R19, RZ, RZ, -R22 ;  /* 0x000000ffff137224 */ /* 0x000fe200078e0a16 */
[----:B0-----:R-:W-:-:S04]  /*02c0*/  UIADD3 UR4, UP0, UPT, UR4, 0x20, URZ ;  /* 0x0000002004047890 */ /* 0x001fc8000ff1e0ff */
[----:B------:R-:W-:Y:S02]  /*02d0*/  UIADD3.X UR5, UPT, UPT, URZ, UR5, URZ, UP0, !UPT ;  /* 0x00000005ff057290 */ /* 0x000fe400087fe4ff */
[----:B------:R-:W-:-:S04]  /*02e0*/  IMAD.U32 R26, RZ, RZ, UR4 ;  /* 0x00000004ff1a7e24 */ /* 0x000fc8000f8e00ff */
[----:B------:R-:W-:-:S07]  /*02f0*/  IMAD.U32 R27, RZ, RZ, UR5 ;  /* 0x00000005ff1b7e24 */ /* 0x000fce000f8e00ff */
.L_x_21:
[----:B------:R-:W-:Y:S02]  /*0300*/  R2UR UR4, R28 ;  /* 0x000000001c0472ca */ /* 0x000fe400000e0000 */
[----:B------:R-:W-:-:S13]  /*0310*/  R2UR UR5, R29 ;  /* 0x000000001d0572ca */ /* 0x000fda00000e0000 */
[----:B------:R-:W2:Y:S01]  /*0320*/  LDG.E R3, desc[UR4][R26.64+-0x20] ;  /* 0xffffe0041a037981 */ /* 0x000ea2000c1e1900 */
[----:B------:R-:W0:Y:S01]  /*0330*/  LDCU UR4, c[0x0][0x2f8] ;  /* 0x00005f00ff0477ac */ /* 0x000e220008000800 */
[----:B------:R-:W-:Y:S01]  /*0340*/  MOV R8, 0x0 ;  /* 0x0000000000087802 */ /* 0x000fe20000000f00 */
[----:B------:R-:W-:Y:S02]  /*0350*/  VIADD R19, R19, 0x10 ;  /* 0x0000001013137836 */ /* 0x000fe40000000000 */
[----:B------:R-:W-:Y:S02]  /*0360*/  IMAD.MOV.U32 R6, RZ, RZ, R18 ;  /* 0x000000ffff067224 */ /* 0x000fe400078e0012 */
[----:B------:R-:W-:Y:S01]  /*0370*/  IMAD.MOV.U32 R7, RZ, RZ, R2 ;  /* 0x000000ffff077224 */ /* 0x000fe200078e0002 */
[----:B------:R-:W1:Y:S01]  /*0380*/  LDC.64 R8, c[0x4][R8] ;  /* 0x0100000008087b82 */ /* 0x000e620000000a00 */
[----:B------:R-:W-:-:S04]  /*0390*/  ISETP.NE.AND P0, PT, R19, RZ, PT ;  /* 0x000000ff1300720c */ /* 0x000fc80003f05270 */
[----:B------:R-:W-:Y:S01]  /*03a0*/  P2R R24, PR, RZ, 0x1 ;  /* 0x00000001ff187803 */ /* 0x000fe20000000000 */
[----:B0-----:R-:W-:Y:S01]  /*03b0*/  VIADD R16, R18, -UR4 ;  /* 0x8000000412107c36 */ /* 0x001fe20008000000 */
[----:B------:R-:W0:Y:S02]  /*03c0*/  LDCU.64 UR4, c[0x4][0x10] ;  /* 0x01000200ff0477ac */ /* 0x000e240008000a00 */
[----:B0-----:R-:W-:Y:S02]  /*03d0*/  IMAD.U32 R4, RZ, RZ, UR4 ;  /* 0x00000004ff047e24 */ /* 0x001fe4000f8e00ff */
[----:B------:R-:W-:Y:S01]  /*03e0*/  IMAD.U32 R5, RZ, RZ, UR5 ;  /* 0x00000005ff057e24 */ /* 0x000fe2000f8e00ff */
[----:B-12---:R0:W-:Y:S06]  /*03f0*/  STL [R16], R3 ;  /* 0x0000000310007387 */ /* 0x0061ec0000100800 */
[----:B------:R-:W-:-:S07]  /*0400*/  LEPC R20, `(.L_x_5) ;  /* 0x000000001014794e */ /* 0x000fce0000000000 */
[----:B0-----:R-:W-:Y:S05]  /*0410*/  CALL.ABS.NOINC R8 ;  /* 0x0000000008007343 */ /* 0x001fea0003c00000 */
.L_x_5:
[----:B------:R-:W-:Y:S02]  /*0420*/  R2UR UR4, R28 ;  /* 0x000000001c0472ca */ /* 0x000fe400000e0000 */
[----:B------:R-:W-:-:S13]  /*0430*/  R2UR UR5, R29 ;  /* 0x000000001d0572ca */ /* 0x000fda00000e0000 */
[----:B------:R-:W2:Y:S01]  /*0440*/  LDG.E R3, desc[UR4][R26.64+-0x1c] ;  /* 0xffffe4041a037981 */ /* 0x000ea2000c1e1900 */
[----:B------:R-:W-:Y:S01]  /*0450*/  MOV R17, 0x0 ;  /* 0x0000000000117802 */ /* 0x000fe20000000f00 */
[----:B------:R-:W0:Y:S01]  /*0460*/  LDCU.64 UR4, c[0x4][0x10] ;  /* 0x01000200ff0477ac */ /* 0x000e220008000a00 */
[----:B------:R-:W-:Y:S02]  /*0470*/  IMAD.MOV.U32 R6, RZ, RZ, R18 ;  /* 0x000000ffff067224 */ /* 0x000fe400078e0012 */
[----:B------:R1:W3:Y:S01]  /*0480*/  LDC.64 R8, c[0x4][R17] ;  /* 0x0100000011087b82 */ /* 0x0002e20000000a00 */
[----:B------:R-:W-:Y:S02]  /*0490*/  IMAD.MOV.U32 R7, RZ, RZ, R2 ;  /* 0x000000ffff077224 */ /* 0x000fe400078e0002 */
[----:B0-----:R-:W-:Y:S01]  /*04a0*/  IMAD.U32 R4, RZ, RZ, UR4 ;  /* 0x00000004ff047e24 */ /* 0x001fe2000f8e00ff */
[----:B------:R-:W-:Y:S01]  /*04b0*/  MOV R5, UR5 ;  /* 0x0000000500057c02 */ /* 0x000fe20008000f00 */
[----:B--23--:R1:W-:Y:S06]  /*04c0*/  STL [R16], R3 ;  /* 0x0000000310007387 */ /* 0x00c3ec0000100800 */
[----:B------:R-:W-:-:S07]  /*04d0*/  LEPC R20, `(.L_x_6) ;  /* 0x000000001014794e */ /* 0x000fce0000000000 */
[----:B-1----:R-:W-:Y:S05]  /*04e0*/  CALL.ABS.NOINC R8 ;  /* 0x0000000008007343 */ /* 0x002fea0003c00000 */
.L_x_6:
[----:B------:R-:W-:Y:S02]  /*04f0*/  R2UR UR4, R28 ;  /* 0x000000001c0472ca */ /* 0x000fe400000e0000 */
[----:B------:R-:W-:-:S13]  /*0500*/  R2UR UR5, R29 ;  /* 0x000000001d0572ca */ /* 0x000fda00000e0000 */
[----:B------:R-:W2:Y:S01]  /*0510*/  LDG.E R3, desc[UR4][R26.64+-0x18] ;  /* 0xffffe8041a037981 */ /* 0x000ea2000c1e1900 */
[----:B------:R0:W1:Y:S01]  /*0520*/  LDC.64 R8, c[0x4][R17] ;  /* 0x0100000011087b82 */ /* 0x0000620000000a00 */
[----:B------:R-:W3:Y:S01]  /*0530*/  LDCU.64 UR4, c[0x4][0x10] ;  /* 0x01000200ff0477ac */ /* 0x000ee20008000a00 */
[----:B------:R-:W-:Y:S02]  /*0540*/  IMAD.MOV.U32 R6, RZ, RZ, R18 ;  /* 0x000000ffff067224 */ /* 0x000fe400078e0012 */
[----:B------:R-:W-:Y:S02]  /*0550*/  IMAD.MOV.U32 R7, RZ, RZ, R2 ;  /* 0x000000ffff077224 */ /* 0x000fe400078e0002 */
[----:B---3--:R-:W-:Y:S02]  /*0560*/  IMAD.U32 R4, RZ, RZ, UR4 ;  /* 0x00000004ff047e24 */ /* 0x008fe4000f8e00ff */
[----:B------:R-:W-:Y:S01]  /*0570*/  IMAD.U32 R5, RZ, RZ, UR5 ;  /* 0x00000005ff057e24 */ /* 0x000fe2000f8e00ff */
[----:B-12---:R0:W-:Y:S06]  /*0580*/  STL [R16], R3 ;  /* 0x0000000310007387 */ /* 0x0061ec0000100800 */
[----:B------:R-:W-:-:S07]  /*0590*/  LEPC R20, `(.L_x_7) ;  /* 0x000000001014794e */ /* 0x000fce0000000000 */
[----:B0-----:R-:W-:Y:S05]  /*05a0*/  CALL.ABS.NOINC R8 ;  /* 0x0000000008007343 */ /* 0x001fea0003c00000 */
.L_x_7:
        /* <DEDUP_REMOVED lines=12> */
.L_x_8:
        /* <DEDUP_REMOVED lines=12> */
.L_x_9:
        /* <DEDUP_REMOVED lines=12> */
.L_x_10:
[----:B------:R-:W-:Y:S02]  /*07f0*/  R2UR UR4, R28 ;  /* 0x000000001c0472ca */ /* 0x000fe400000e0000 */
[----:B------:R-:W-:-:S13]  /*0800*/  R2UR UR5, R29 ;  /* 0x000000001d0572ca */ /* 0x000fda00000e0000 */
[----:B------:R-:W2:Y:S01]  /*0810*/  LDG.E R3, desc[UR4][R26.64+-0x8] ;  /* 0xfffff8041a037981 */ /* 0x000ea2000c1e1900 */
[----:B------:R0:W1:Y:S01]  /*0820*/  LDC.64 R8, c[0x4][R17] ;  /* 0x0100000011087b82 */ /* 0x0000620000000a00 */
[----:B------:R-:W3:Y:S01]  /*0830*/  LDCU.64 UR4, c[0x4][0x10] ;  /* 0x01000200ff0477ac */ /* 0x000ee20008000a00 */
[----:B------:R-:W-:Y:S01]  /*0840*/  MOV R6, R18 ;  /* 0x0000001200067202 */ /* 0x000fe20000000f00 */
[----:B------:R-:W-:Y:S02]  /*0850*/  IMAD.MOV.U32 R7, RZ, RZ, R2 ;  /* 0x000000ffff077224 */ /* 0x000fe400078e0002 */
[----:B---3--:R-:W-:Y:S02]  /*0860*/  IMAD.U32 R4, RZ, RZ, UR4 ;  /* 0x00000004ff047e24 */ /* 0x008fe4000f8e00ff */
[----:B------:R-:W-:Y:S01]  /*0870*/  IMAD.U32 R5, RZ, RZ, UR5 ;  /* 0x00000005ff057e24 */ /* 0x000fe2000f8e00ff */
[----:B-12---:R0:W-:Y:S06]  /*0880*/  STL [R16], R3 ;  /* 0x0000000310007387 */ /* 0x0061ec0000100800 */
[----:B------:R-:W-:-:S07]  /*0890*/  LEPC R20, `(.L_x_11) ;  /* 0x000000001014794e */ /* 0x000fce0000000000 */
[----:B0-----:R-:W-:Y:S05]  /*08a0*/  CALL.ABS.NOINC R8 ;  /* 0x0000000008007343 */ /* 0x001fea0003c00000 */
.L_x_11:
        /* <DEDUP_REMOVED lines=12> */
.L_x_12:
        /* <DEDUP_REMOVED lines=12> */
.L_x_13:
        /* <DEDUP_REMOVED lines=12> */
.L_x_14:
        /* <DEDUP_REMOVED lines=12> */
.L_x_15:
[----:B------:R-:W-:Y:S02]  /*0bb0*/  R2UR UR4, R28 ;  /* 0x000000001c0472ca */ /* 0x000fe400000e0000 */
[----:B------:R-:W-:-:S13]  /*0bc0*/  R2UR UR5, R29 ;  /* 0x000000001d0572ca */ /* 0x000fda00000e0000 */
[----:B------:R-:W2:Y:S01]  /*0bd0*/  LDG.E R3, desc[UR4][R26.64+0xc] ;  /* 0x00000c041a037981 */ /* 0x000ea2000c1e1900 */
[----:B------:R0:W1:Y:S01]  /*0be0*/  LDC.64 R8, c[0x4][R17] ;  /* 0x0100000011087b82 */ /* 0x0000620000000a00 */
[----:B------:R-:W3:Y:S01]  /*0bf0*/  LDCU.64 UR4, c[0x4][0x10] ;  /* 0x01000200ff0477ac */ /* 0x000ee20008000a00 */
[----:B------:R-:W-:Y:S01]  /*0c00*/  IMAD.MOV.U32 R6, RZ, RZ, R18 ;  /* 0x000000ffff067224 */ /* 0x000fe200078e0012 */
[----:B------:R-:W-:Y:S01]  /*0c10*/  MOV R7, R2 ;  /* 0x0000000200077202 */ /* 0x000fe20000000f00 */
[----:B---3--:R-:W-:Y:S02]  /*0c20*/  IMAD.U32 R4, RZ, RZ, UR4 ;  /* 0x00000004ff047e24 */ /* 0x008fe4000f8e00ff */
[----:B------:R-:W-:Y:S01]  /*0c30*/  IMAD.U32 R5, RZ, RZ, UR5 ;  /* 0x00000005ff057e24 */ /* 0x000fe2000f8e00ff */
[----:B-12---:R0:W-:Y:S06]  /*0c40*/  STL [R16], R3 ;  /* 0x0000000310007387 */ /* 0x0061ec0000100800 */
[----:B------:R-:W-:-:S07]  /*0c50*/  LEPC R20, `(.L_x_16) ;  /* 0x000000001014794e */ /* 0x000fce0000000000 */
[----:B0-----:R-:W-:Y:S05]  /*0c60*/  CALL.ABS.NOINC R8 ;  /* 0x0000000008007343 */ /* 0x001fea0003c00000 */
.L_x_16:
        /* <DEDUP_REMOVED lines=12> */
.L_x_17:
        /* <DEDUP_REMOVED lines=12> */
.L_x_18:
        /* <DEDUP_REMOVED lines=12> */
.L_x_19:
        /* <DEDUP_REMOVED lines=12> */
.L_x_20:
[----:B------:R-:W-:Y:S02]  /*0f70*/  ISETP.NE.AND P6, PT, R24, RZ, PT ;  /* 0x000000ff1800720c */ /* 0x000fe40003fc5270 */
[----:B------:R-:W-:-:S05]  /*0f80*/  IADD3 R26, P0, PT, R26, 0x40, RZ ;  /* 0x000000401a1a7810 */ /* 0x000fca0007f1e0ff */
[----:B------:R-:W-:-:S06]  /*0f90*/  IMAD.X R27, RZ, RZ, R27, P0 ;  /* 0x000000ffff1b7224 */ /* 0x000fcc00000e061b */
[----:B------:R-:W-:Y:S05]  /*0fa0*/  @P6 BRA `(.L_x_21) ;  /* 0xfffffff000d46947 */ /* 0x000fea000383ffff */
[----:B------:R-:W-:Y:S05]  /*0fb0*/  BSYNC.RECONVERGENT B6 ;  /* 0x0000000000067941 */ /* 0x000fea0003800200 */
.L_x_4:
[----:B------:R-:W-:Y:S01]  /*0fc0*/  LOP3.LUT P0, R0, R23, 0xf, RZ, 0xc0, !PT ;  /* 0x0000000f17007812 */ /* 0x000fe2000780c0ff */
[----:B------:R-:W-:-:S12]  /*0fd0*/  BSSY.RECONVERGENT B6, `(.L_x_3) ;  /* 0x00000bb000067945 */ /* 0x000fd80003800200 */
[----:B------:R-:W-:Y:S05]  /*0fe0*/  @!P0 BRA `(.L_x_22) ;  /* 0x0000000800e48947 */ /* 0x000fea0003800000 */
[----:B------:R-:W-:Y:S02]  /*0ff0*/  ISETP.GE.U32.AND P0, PT, R0, 0x8, PT ;  /* 0x000000080000780c */ /* 0x000fe40003f06070 */
[----:B------:R-:W-:-:S11]  /*1000*/  LOP3.LUT R24, R23, 0x7, RZ, 0xc0, !PT ;  /* 0x0000000717187812 */ /* 0x000fd600078ec0ff */
[----:B------:R-:W-:Y:S05]  /*1010*/  @!P0 BRA `(.L_x_23) ;  /* 0x0000000400908947 */ /* 0x000fea0003800000 */
[----:B------:R-:W0:Y:S01]  /*1020*/  LDC.64 R16, c[0x0][0x380] ;  /* 0x0000e000ff107b82 */ /* 0x000e220000000a00 */
[----:B------:R-:W-:Y:S02]  /*1030*/  R2UR UR4, R28 ;  /* 0x000000001c0472ca */ /* 0x000fe400000e0000 */
[----:B------:R-:W-:Y:S01]  /*1040*/  R2UR UR5, R29 ;  /* 0x000000001d0572ca */ /* 0x000fe200000e0000 */
[----:B0-----:R-:W-:-:S12]  /*1050*/  IMAD.WIDE.U32 R16, R22, 0x4, R16 ;  /* 0x0000000416107825 */ /* 0x001fd800078e0010 */
[----:B------:R-:W2:Y:S01]  /*1060*/  LDG.E R0, desc[UR4][R16.64] ;  /* 0x0000000410007981 */ /* 0x000ea2000c1e1900 */
[----:B------:R-:W-:Y:S01]  /*1070*/  MOV R19, 0x0 ;  /* 0x0000000000137802 */ /* 0x000fe20000000f00 */
[----:B------:R-:W0:Y:S01]  /*1080*/  LDCU.64 UR4, c[0x4][0x10] ;  /* 0x01000200ff0477ac */ /* 0x000e220008000a00 */
[----:B------:R-:W-:Y:S01]  /*1090*/  IMAD.MOV.U32 R6, RZ, RZ, R18 ;  /* 0x000000ffff067224 */ /* 0x000fe200078e0012 */
[----:B------:R-:W-:Y:S01]  /*10a0*/  MOV R7, R2 ;  /* 0x0000000200077202 */ /* 0x000fe20000000f00 */
[----:B------:R1:W3:Y:S01]  /*10b0*/  LDC.64 R8, c[0x4][R19] ;  /* 0x0100000013087b82 */ /* 0x0002e20000000a00 */
[----:B0-----:R-:W-:Y:S02]  /*10c0*/  IMAD.U32 R4, RZ, RZ, UR4 ;  /* 0x00000004ff047e24 */ /* 0x001fe4000f8e00ff */
[----:B------:R-:W-:Y:S01]  /*10d0*/  IMAD.U32 R5, RZ, RZ, UR5 ;  /* 0x00000005ff057e24 */ /* 0x000fe2000f8e00ff */
[----:B--23--:R1:W-:Y:S06]  /*10e0*/  STL [R1], R0 ;  /* 0x0000000001007387 */ /* 0x00c3ec0000100800 */
[----:B------:R-:W-:-:S07]  /*10f0*/  LEPC R20, `(.L_x_24) ;  /* 0x000000001014794e */ /* 0x000fce0000000000 */
[----:B-1----:R-:W-:Y:S05]  /*1100*/  CALL.ABS.NOINC R8 ;  /* 0x0000000008007343 */ /* 0x002fea0003c00000 */
.L_x_24:
        /* <DEDUP_REMOVED lines=12> */
.L_x_25:
        /* <DEDUP_REMOVED lines=12> */
.L_x_26:
        /* <DEDUP_REMOVED lines=12> */
.L_x_27:
        /* <DEDUP_REMOVED lines=12> */
.L_x_28:
        /* <DEDUP_REMOVED lines=12> */
.L_x_29:
[----:B------:R-:W-:Y:S02]  /*14d0*/  R2UR UR4, R28 ;  /* 0x000000001c0472ca */ /* 0x000fe400000e0000 */
[----:B------:R-:W-:-:S13]  /*14e0*/  R2UR UR5, R29 ;  /* 0x000000001d0572ca */ /* 0x000fda00000e0000 */
[----:B------:R-:W2:Y:S01]  /*14f0*/  LDG.E R0, desc[UR4][R16.64+0x18] ;  /* 0x0000180410007981 */ /* 0x000ea2000c1e1900 */
[----:B------:R0:W1:Y:S01]  /*1500*/  LDC.64 R8, c[0x4][R19] ;  /* 0x0100000013087b82 */ /* 0x0000620000000a00 */
[----:B------:R-:W3:Y:S01]  /*1510*/  LDCU.64 UR4, c[0x4][0x10] ;  /* 0x01000200ff0477ac */ /* 0x000ee20008000a00 */
[----:B------:R-:W-:Y:S02]  /*1520*/  IMAD.MOV.U32 R6, RZ, RZ, R18 ;  /* 0x000000ffff067224 */ /* 0x000fe400078e0012 */
[----:B------:R-:W-:Y:S01]  /*1530*/  IMAD.MOV.U32 R7, RZ, RZ, R2 ;  /* 0x000000ffff077224 */ /* 0x000fe200078e0002 */
[----:B---3--:R-:W-:Y:S01]  /*1540*/  MOV R4, UR4 ;  /* 0x0000000400047c02 */ /* 0x008fe20008000f00 */
[----:B------:R-:W-:Y:S01]  /*1550*/  IMAD.U32 R5, RZ, RZ, UR5 ;  /* 0x00000005ff057e24 */ /* 0x000fe2000f8e00ff */
[----:B-12---:R0:W-:Y:S06]  /*1560*/  STL [R1], R0 ;  /* 0x0000000001007387 */ /* 0x0061ec0000100800 */
[----:B------:R-:W-:-:S07]  /*1570*/  LEPC R20, `(.L_x_30) ;  /* 0x000000001014794e */ /* 0x000fce0000000000 */
[----:B0-----:R-:W-:Y:S05]  /*1580*/  CALL.ABS.NOINC R8 ;  /* 0x0000000008007343 */ /* 0x001fea0003c00000 */
.L_x_30:
        /* <DEDUP_REMOVED lines=12> */
.L_x_31:
[----:B------:R-:W-:-:S07]  /*1650*/  VIADD R22, R22, 0x8 ;  /* 0x0000000816167836 */ /* 0x000fce0000000000 */
.L_x_23:
[----:B------:R-:W-:-:S13]  /*1660*/  ISETP.NE.AND P0, PT, R24, RZ, PT ;  /* 0x000000ff1800720c */ /* 0x000fda0003f05270 */
        /* <DEDUP_REMOVED lines=11> */
[----:B------:R-:W-:Y:S02]  /*1720*/  IMAD.MOV.U32 R6, RZ, RZ, R18 ;  /* 0x000000ffff067224 */ /* 0x000fe400078e0012 */
[----:B------:R1:W3:Y:S01]  /*1730*/  LDC.64 R8, c[0x4][R19] ;  /* 0x0100000013087b82 */ /* 0x0002e20000000a00 */
[----:B------:R-:W-:Y:S02]  /*1740*/  IMAD.MOV.U32 R7, RZ, RZ, R2 ;  /* 0x000000ffff077224 */ /* 0x000fe400078e0002 */
[----:B0-----:R-:W-:Y:S02]  /*1750*/  IMAD.U32 R4, RZ, RZ, UR4 ;  /* 0x00000004ff047e24 */ /* 0x001fe4000f8e00ff */
[----:B------:R-:W-:Y:S01]  /*1760*/  IMAD.U32 R5, RZ, RZ, UR5 ;  /* 0x00000005ff057e24 */ /* 0x000fe2000f8e00ff */
[----:B--23--:R1:W-:Y:S06]  /*1770*/  STL [R1], R0 ;  /* 0x0000000001007387 */ /* 0x00c3ec0000100800 */
[----:B------:R-:W-:-:S07]  /*1780*/  LEPC R20, `(.L_x_33) ;  /* 0x000000001014794e */ /* 0x000fce0000000000 */
[----:B-1----:R-:W-:Y:S05]  /*1790*/  CALL.ABS.NOINC R8 ;  /* 0x0000000008007343 */ /* 0x002fea0003c00000 */
.L_x_33:
        /* <DEDUP_REMOVED lines=12> */
.L_x_34:
        /* <DEDUP_REMOVED lines=12> */
.L_x_35:
        /* <DEDUP_REMOVED lines=12> */
.L_x_36:
[----:B------:R-:W-:-:S07]  /*19e0*/  VIADD R22, R22, 0x4 ;  /* 0x0000000416167836 */ /* 0x000fce0000000000 */
.L_x_32:
[----:B------:R-:W-:-:S13]  /*19f0*/  ISETP.NE.AND P0, PT, R24, RZ, PT ;  /* 0x000000ff1800720c */ /* 0x000fda0003f05270 */
[----:B------:R-:W-:Y:S05]  /*1a00*/  @!P0 BRA `(.L_x_22) ;  /* 0x00000000005c8947 */ /* 0x000fea0003800000 */
[----:B------:R-:W0:Y:S01]  /*1a10*/  LDC.64 R16, c[0x0][0x380] ;  /* 0x0000e000ff107b82 */ /* 0x000e220000000a00 */
[----:B------:R-:W-:Y:S02]  /*1a20*/  IMAD.MOV R24, RZ, RZ, -R24 ;  /* 0x000000ffff187224 */ /* 0x000fe400078e0a18 */
[----:B0-----:R-:W-:-:S07]  /*1a30*/  IMAD.WIDE.U32 R16, R22, 0x4, R16 ;  /* 0x0000000416107825 */ /* 0x001fce00078e0010 */
.L_x_38:
[----:B------:R-:W-:Y:S02]  /*1a40*/  R2UR UR4, R28 ;  /* 0x000000001c0472ca */ /* 0x000fe400000e0000 */
[----:B------:R-:W-:-:S13]  /*1a50*/  R2UR UR5, R29 ;  /* 0x000000001d0572ca */ /* 0x000fda00000e0000 */
[----:B------:R-:W2:Y:S01]  /*1a60*/  LDG.E R0, desc[UR4][R16.64] ;  /* 0x0000000410007981 */ /* 0x000ea2000c1e1900 */
[----:B------:R-:W-:Y:S01]  /*1a70*/  MOV R8, 0x0 ;  /* 0x0000000000087802 */ /* 0x000fe20000000f00 */
[----:B------:R-:W0:Y:S01]  /*1a80*/  LDCU.64 UR4, c[0x4][0x10] ;  /* 0x01000200ff0477ac */ /* 0x000e220008000a00 */
[----:B------:R-:W-:Y:S02]  /*1a90*/  VIADD R24, R24, 0x1 ;  /* 0x0000000118187836 */ /* 0x000fe40000000000 */
[----:B------:R-:W-:Y:S02]  /*1aa0*/  IMAD.MOV.U32 R6, RZ, RZ, R18 ;  /* 0x000000ffff067224 */ /* 0x000fe400078e0012 */
[----:B------:R-:W1:Y:S01]  /*1ab0*/  LDC.64 R8, c[0x4][R8] ;  /* 0x0100000008087b82 */ /* 0x000e620000000a00 */
[----:B------:R-:W-:Y:S01]  /*1ac0*/  ISETP.NE.AND P0, PT, R24, RZ, PT ;  /* 0x000000ff1800720c */ /* 0x000fe20003f05270 */
[----:B------:R-:W-:Y:S02]  /*1ad0*/  IMAD.MOV.U32 R7, RZ, RZ, R2 ;  /* 0x000000ffff077224 */ /* 0x000fe400078e0002 */
[----:B0-----:R-:W-:-:S02]  /*1ae0*/  IMAD.U32 R4, RZ, RZ, UR4 ;  /* 0x00000004ff047e24 */ /* 0x001fc4000f8e00ff */
[----:B------:R-:W-:Y:S01]  /*1af0*/  IMAD.U32 R5, RZ, RZ, UR5 ;  /* 0x00000005ff057e24 */ /* 0x000fe2000f8e00ff */
[----:B--2---:R0:W-:Y:S02]  /*1b00*/  STL [R1], R0 ;  /* 0x0000000001007387 */ /* 0x0041e40000100800 */
[----:B01----:R-:W-:-:S07]  /*1b10*/  P2R R0, PR, RZ, 0x1 ;  /* 0x00000001ff007803 */ /* 0x003fce0000000000 */
[----:B------:R-:W-:-:S07]  /*1b20*/  LEPC R20, `(.L_x_37) ;  /* 0x000000001014794e */ /* 0x000fce0000000000 */
[----:B------:R-:W-:Y:S05]  /*1b30*/  CALL.ABS.NOINC R8 ;  /* 0x0000000008007343 */ /* 0x000fea0003c00000 */
.L_x_37:
[----:B------:R-:W-:Y:S02]  /*1b40*/  ISETP.NE.AND P6, PT, R24, RZ, PT ;  /* 0x000000ff1800720c */ /* 0x000fe40003fc5270 */
[----:B------:R-:W-:-:S05]  /*1b50*/  IADD3 R16, P0, PT, R16, 0x4, RZ ;  /* 0x0000000410107810 */ /* 0x000fca0007f1e0ff */
[----:B------:R-:W-:-:S06]  /*1b60*/  IMAD.X R17, RZ, RZ, R17, P0 ;  /* 0x000000ffff117224 */ /* 0x000fcc00000e0611 */
[----:B------:R-:W-:Y:S05]  /*1b70*/  @P6 BRA `(.L_x_38) ;  /* 0xfffffffc00b06947 */ /* 0x000fea000383ffff */
.L_x_22:
[----:B------:R-:W-:Y:S05]  /*1b80*/  BSYNC.RECONVERGENT B6 ;  /* 0x0000000000067941 */ /* 0x000fea0003800200 */
.L_x_3:
[----:B------:R-:W0:Y:S01]  /*1b90*/  LDC.64 R8, c[0x0][0x380] ;  /* 0x0000e000ff087b82 */ /* 0x000e220000000a00 */
[----:B------:R-:W-:Y:S02]  /*1ba0*/  R2UR UR4, R28 ;  /* 0x000000001c0472ca */ /* 0x000fe400000e0000 */
[----:B------:R-:W-:Y:S01]  /*1bb0*/  R2UR UR5, R29 ;  /* 0x000000001d0572ca */ /* 0x000fe200000e0000 */
[----:B0-----:R-:W-:-:S12]  /*1bc0*/  IMAD.WIDE R8, R23, 0x4, R8 ;  /* 0x0000000417087825 */ /* 0x001fd800078e0208 */
        /* <DEDUP_REMOVED lines=11> */
.L_x_39:
[----:B------:R-:W0:Y:S01]  /*1c80*/  LDC.64 R16, c[0x4][R16] ;  /* 0x0100000010107b82 */ /* 0x000e220000000a00 */
[----:B------:R-:W1:Y:S01]  /*1c90*/  LDCU.64 UR4, c[0x4][0x20] ;  /* 0x01000400ff0477ac */ /* 0x000e620008000a00 */
[----:B------:R-:W-:Y:S01]  /*1ca0*/  CS2R R6, SRZ ;  /* 0x0000000000067805 */ /* 0x000fe2000001ff00 */
[----:B-1----:R-:W-:Y:S02]  /*1cb0*/  IMAD.U32 R4, RZ, RZ, UR4 ;  /* 0x00000004ff047e24 */ /* 0x002fe4000f8e00ff */
[----:B------:R-:W-:-:S07]  /*1cc0*/  IMAD.U32 R5, RZ, RZ, UR5 ;  /* 0x00000005ff057e24 */ /* 0x000fce000f8e00ff */
[----:B------:R-:W-:-:S07]  /*1cd0*/  LEPC R20, `(.L_x_40) ;  /* 0x000000001014794e */ /* 0x000fce0000000000 */
[----:B0-----:R-:W-:Y:S05]  /*1ce0*/  CALL.ABS.NOINC R16 ;  /* 0x0000000010007343 */ /* 0x001fea0003c00000 */
.L_x_40:
[----:B------:R-:W0:Y:S02]  /*1cf0*/  LDC R16, c[0x0][0x388] ;  /* 0x0000e200ff107b82 */ /* 0x000e240000000800 */
[----:B0-----:R-:W-:-:S13]  /*1d00*/  ISETP.GE.AND P0, PT, R16, 0x1, PT ;  /* 0x000000011000780c */ /* 0x001fda0003f06270 */
[----:B------:R-:W-:Y:S05]  /*1d10*/  @!P0 BRA `(.L_x_41) ;  /* 0x0000000c000c8947 */ /* 0x000fea0003800000 */
[C---:B------:R-:W-:Y:S01]  /*1d20*/  ISETP.GE.U32.AND P1, PT, R16.reuse, 0x10, PT ;  /* 0x000000101000780c */ /* 0x040fe20003f26070 */
[----:B------:R-:W-:Y:S01]  /*1d30*/  IMAD.MOV.U32 R0, RZ, RZ, RZ ;  /* 0x000000ffff007224 */ /* 0x000fe200078e00ff */
[----:B------:R-:W-:-:S04]  /*1d40*/  LOP3.LUT R26, R16, 0xf, RZ, 0xc0, !PT ;  /* 0x0000000f101a7812 */ /* 0x000fc800078ec0ff */
[----:B------:R-:W-:-:S07]  /*1d50*/  ISETP.NE.AND P0, PT, R26, RZ, PT ;  /* 0x000000ff1a00720c */ /* 0x000fce0003f05270 */
[----:B------:R-:W-:Y:S06]  /*1d60*/  @!P1 BRA `(.L_x_42) ;  /* 0x0000000400549947 */ /* 0x000fec0003800000 */
[----:B------:R-:W0:Y:S01]  /*1d70*/  LDCU.64 UR4, c[0x0][0x380] ;  /* 0x00007000ff0477ac */ /* 0x000e220008000a00 */
[----:B------:R-:W-:Y:S01]  /*1d80*/  LOP3.LUT R0, R16, 0x7ffffff0, RZ, 0xc0, !PT ;  /* 0x7ffffff010007812 */ /* 0x000fe200078ec0ff */
[----:B------:R-:W-:Y:S04]  /*1d90*/  BSSY.RECONVERGENT B0, `(.L_x_42) ;  /* 0x0000052000007945 */ /* 0x000fe80003800200 */
[----:B------:R-:W-:Y:S01]  /*1da0*/  IMAD.MOV R3, RZ, RZ, -R0 ;  /* 0x000000ffff037224 */ /* 0x000fe200078e0a00 */
[----:B0-----:R-:W-:-:S04]  /*1db0*/  UIADD3 UR4, UP0, UPT, UR4, 0x20, URZ ;  /* 0x0000002004047890 */ /* 0x001fc8000ff1e0ff */
[----:B------:R-:W-:Y:S02]  /*1dc0*/  UIADD3.X UR5, UPT, UPT, URZ, UR5, URZ, UP0, !UPT ;  /* 0x00000005ff057290 */ /* 0x000fe400087fe4ff */
[----:B------:R-:W-:-:S04]  /*1dd0*/  IMAD.U32 R6, RZ, RZ, UR4 ;  /* 0x00000004ff067e24 */ /* 0x000fc8000f8e00ff */
[----:B------:R-:W-:-:S07]  /*1de0*/  MOV R7, UR5 ;  /* 0x0000000500077c02 */ /* 0x000fce0008000f00 */
.L_x_43:
[----:B------:R-:W-:Y:S01]  /*1df0*/  R2UR UR4, R28 ;  /* 0x000000001c0472ca */ /* 0x000fe200000e0000 */
[----:B-1----:R-:W-:Y:S01]  /*1e00*/  IMAD.MOV.U32 R4, RZ, RZ, R6 ;  /* 0x000000ffff047224 */ /* 0x002fe200078e0006 */
[----:B------:R-:W-:Y:S01]  /*1e10*/  R2UR UR5, R29 ;  /* 0x000000001d0572ca */ /* 0x000fe200000e0000 */
[----:B------:R-:W-:-:S12]  /*1e20*/  IMAD.MOV.U32 R5, RZ, RZ, R7 ;  /* 0x000000ffff057224 */ /* 0x000fd800078e0007 */
[----:B------:R-:W2:Y:S01]  /*1e30*/  LDG.E R14, desc[UR4][R4.64+-0x20] ;  /* 0xffffe004040e7981 */ /* 0x000ea2000c1e1900 */
[C---:B------:R-:W-:Y:S02]  /*1e40*/  R2UR UR6, R28.reuse ;  /* 0x000000001c0672ca */ /* 0x040fe400000e0000 */
[C---:B------:R-:W-:Y:S01]  /*1e50*/  R2UR UR7, R29.reuse ;  /* 0x000000001d0772ca */ /* 0x040fe200000e0000 */
[----:B------:R-:W3:Y:S01]  /*1e60*/  LDG.E R22, desc[UR4][R4.64+-0x1c] ;  /* 0xffffe40404167981 */ /* 0x000ee2000c1e1900 */
[C---:B------:R-:W-:Y:S01]  /*1e70*/  R2UR UR8, R28.reuse ;  /* 0x000000001c0872ca */ /* 0x040fe200000e0000 */
[----:B------:R-:W2:Y:S01]  /*1e80*/  LDCU UR4, c[0x0][0x390] ;  /* 0x00007200ff0477ac */ /* 0x000ea20008000800 */
[C---:B------:R-:W-:Y:S02]  /*1e90*/  R2UR UR9, R29.reuse ;  /* 0x000000001d0972ca */ /* 0x040fe400000e0000 */
[----:B------:R-:W-:Y:S02]  /*1ea0*/  R2UR UR12, R28 ;  /* 0x000000001c0c72ca */ /* 0x000fe400000e0000 */
[----:B------:R-:W-:-:S02]  /*1eb0*/  R2UR UR13, R29 ;  /* 0x000000001d0d72ca */ /* 0x000fc400000e0000 */
[C---:B------:R-:W-:Y:S02]  /*1ec0*/  R2UR UR16, R28.reuse ;  /* 0x000000001c1072ca */ /* 0x040fe400000e0000 */
[C---:B------:R-:W-:Y:S01]  /*1ed0*/  R2UR UR17, R29.reuse ;  /* 0x000000001d1172ca */ /* 0x040fe200000e0000 */
[----:B------:R-:W4:Y:S01]  /*1ee0*/  LDG.E R24, desc[UR6][R4.64+-0x18] ;  /* 0xffffe80604187981 */ /* 0x000f22000c1e1900 */
[C---:B------:R-:W-:Y:S02]  /*1ef0*/  R2UR UR10, R28.reuse ;  /* 0x000000001c0a72ca */ /* 0x040fe400000e0000 */
[C---:B------:R-:W-:Y:S01]  /*1f00*/  R2UR UR11, R29.reuse ;  /* 0x000000001d0b72ca */ /* 0x040fe200000e0000 */
[----:B------:R-:W5:Y:S01]  /*1f10*/  LDG.E R13, desc[UR8][R4.64+-0x14] ;  /* 0xffffec08040d7981 */ /* 0x000f62000c1e1900 */
[C---:B------:R-:W-:Y:S02]  /*1f20*/  R2UR UR14, R28.reuse ;  /* 0x000000001c0e72ca */ /* 0x040fe400000e0000 */
[----:B------:R-:W-:Y:S01]  /*1f30*/  R2UR UR15, R29 ;  /* 0x000000001d0f72ca */ /* 0x000fe200000e0000 */
[----:B------:R-:W5:Y:S01]  /*1f40*/  LDG.E R11, desc[UR12][R4.64+-0xc] ;  /* 0xfffff40c040b7981 */ /* 0x000f62000c1e1900 */
[----:B------:R-:W-:-:S02]  /*1f50*/  R2UR UR18, R28 ;  /* 0x000000001c1272ca */ /* 0x000fc400000e0000 */
[C---:B------:R-:W-:Y:S01]  /*1f60*/  R2UR UR19, R29.reuse ;  /* 0x000000001d1372ca */ /* 0x040fe200000e0000 */
[----:B------:R-:W5:Y:S01]  /*1f70*/  LDG.E R9, desc[UR16][R4.64+-0x4] ;  /* 0xfffffc1004097981 */ /* 0x000f62000c1e1900 */
[C---:B------:R-:W-:Y:S02]  /*1f80*/  R2UR UR20, R28.reuse ;  /* 0x000000001c1472ca */ /* 0x040fe400000e0000 */
[C---:B------:R-:W-:Y:S01]  /*1f90*/  R2UR UR21, R29.reuse ;  /* 0x000000001d1572ca */ /* 0x040fe200000e0000 */
[----:B------:R-:W5:Y:S01]  /*1fa0*/  LDG.E R12, desc[UR10][R4.64+-0x10] ;  /* 0xfffff00a040c7981 */ /* 0x000f62000c1e1900 */
[----:B------:R-:W-:Y:S02]  /*1fb0*/  R2UR UR22, R28 ;  /* 0x000000001c1672ca */ /* 0x000fe400000e0000 */
[----:B------:R-:W-:Y:S01]  /*1fc0*/  R2UR UR23, R29 ;  /* 0x000000001d1772ca */ /* 0x000fe200000e0000 */
[----:B------:R-:W5:Y:S04]  /*1fd0*/  LDG.E R10, desc[UR14][R4.64+-0x8] ;  /* 0xfffff80e040a7981 */ /* 0x000f68000c1e1900 */
[----:B------:R-:W5:Y:S04]  /*1fe0*/  LDG.E R8, desc[UR8][R4.64] ;  /* 0x0000000804087981 */ /* 0x000f68000c1e1900 */
[----:B------:R-:W5:Y:S04]  /*1ff0*/  LDG.E R6, desc[UR10][R4.64+0x4] ;  /* 0x0000040a04067981 */ /* 0x000f68000c1e1900 */
[----:B------:R-:W5:Y:S04]  /*2000*/  LDG.E R7, desc[UR12][R4.64+0x8] ;  /* 0x0000080c04077981 */ /* 0x000f68000c1e1900 */
[----:B------:R-:W5:Y:S04]  /*2010*/  LDG.E R20, desc[UR14][R4.64+0xc] ;  /* 0x00000c0e04147981 */ /* 0x000f68000c1e1900 */
[----:B------:R-:W5:Y:S04]  /*2020*/  LDG.E R19, desc[UR18][R4.64+0x14] ;  /* 0x0000141204137981 */ /* 0x000f68000c1e1900 */
[----:B------:R-:W5:Y:S04]  /*2030*/  LDG.E R17, desc[UR20][R4.64+0x18] ;  /* 0x0000181404117981 */ /* 0x000f68000c1e1900 */
[----:B------:R-:W5:Y:S01]  /*2040*/  LDG.E R15, desc[UR22][R4.64+0x1c] ;  /* 0x00001c16040f7981 */ /* 0x000f62000c1e1900 */
[----:B--2---:R-:W-:-:S03]  /*2050*/  VIADD R21, R14, UR4 ;  /* 0x000000040e157c36 */ /* 0x004fc60008000000 */
[----:B------:R-:W2:Y:S01]  /*2060*/  LDG.E R14, desc[UR16][R4.64+0x10] ;  /* 0x00001010040e7981 */ /* 0x000ea2000c1e1900 */
[----:B------:R-:W-:Y:S02]  /*2070*/  VIADD R3, R3, 0x10 ;  /* 0x0000001003037836 */ /* 0x000fe40000000000 */
[----:B---3--:R-:W-:Y:S01]  /*2080*/  VIADD R25, R22, UR4 ;  /* 0x0000000416197c36 */ /* 0x008fe20008000000 */
[----:B------:R4:W-:Y:S02]  /*2090*/  STG.E desc[UR6][R4.64+-0x20], R21 ;  /* 0xffffe01504007986 */ /* 0x0009e4000c101906 */
[----:B------:R-:W-:Y:S02]  /*20a0*/  ISETP.NE.AND P1, PT, R3, RZ, PT ;  /* 0x000000ff0300720c */ /* 0x000fe40003f25270 */
[----:B------:R0:W-:Y:S01]  /*20b0*/  STG.E desc[UR6][R4.64+-0x1c], R25 ;  /* 0xffffe41904007986 */ /* 0x0001e2000c101906 */
[----:B----4-:R-:W-:Y:S02]  /*20c0*/  VIADD R21, R24, UR4 ;  /* 0x0000000418157c36 */ /* 0x010fe40008000000 */
[----:B-----5:R-:W-:-:S02]  /*20d0*/  VIADD R13, R13, UR4 ;  /* 0x000000040d0d7c36 */ /* 0x020fc40008000000 */
[----:B------:R-:W-:Y:S02]  /*20e0*/  VIADD R11, R11, UR4 ;  /* 0x000000040b0b7c36 */ /* 0x000fe40008000000 */
[----:B------:R-:W-:Y:S01]  /*20f0*/  VIADD R9, R9, UR4 ;  /* 0x0000000409097c36 */ /* 0x000fe20008000000 */
[----:B------:R-:W-:Y:S01]  /*2100*/  STG.E desc[UR6][R4.64+-0x18], R21 ;  /* 0xffffe81504007986 */ /* 0x000fe2000c101906 */
[----:B------:R-:W-:-:S03]  /*2110*/  VIADD R27, R12, UR4 ;  /* 0x000000040c1b7c36 */ /* 0x000fc60008000000 */
[----:B------:R1:W-:Y:S01]  /*2120*/  STG.E desc[UR8][R4.64+-0x14], R13 ;  /* 0xffffec0d04007986 */ /* 0x0003e2000c101908 */
[----:B0-----:R-:W-:-:S03]  /*2130*/  VIADD R25, R10, UR4 ;  /* 0x000000040a197c36 */ /* 0x001fc60008000000 */
[----:B------:R0:W-:Y:S04]  /*2140*/  STG.E desc[UR12][R4.64+-0xc], R11 ;  /* 0xfffff40b04007986 */ /* 0x0001e8000c10190c */
[----:B------:R3:W-:Y:S01]  /*2150*/  STG.E desc[UR16][R4.64+-0x4], R9 ;  /* 0xfffffc0904007986 */ /* 0x0007e2000c101910 */
[----:B-1----:R-:W-:Y:S02]  /*2160*/  VIADD R13, R6, UR4 ;  /* 0x00000004060d7c36 */ /* 0x002fe40008000000 */
[----:B------:R-:W-:Y:S02]  /*2170*/  VIADD R7, R7, UR4 ;  /* 0x0000000407077c36 */ /* 0x000fe40008000000 */
[----:B0-----:R-:W-:Y:S02]  /*2180*/  VIADD R11, R8, UR4 ;  /* 0x00000004080b7c36 */ /* 0x001fe40008000000 */
[----:B---3--:R-:W-:-:S02]  /*2190*/  VIADD R9, R20, UR4 ;  /* 0x0000000414097c36 */ /* 0x008fc40008000000 */
[----:B------:R-:W-:Y:S01]  /*21a0*/  VIADD R19, R19, UR4 ;  /* 0x0000000413137c36 */ /* 0x000fe20008000000 */
[----:B------:R-:W-:Y:S01]  /*21b0*/  IADD3 R6, P2, PT, R4, 0x40, RZ ;  /* 0x0000004004067810 */ /* 0x000fe20007f5e0ff */
[----:B------:R-:W-:Y:S02]  /*21c0*/  VIADD R17, R17, UR4 ;  /* 0x0000000411117c36 */ /* 0x000fe40008000000 */
[----:B------:R-:W-:Y:S01]  /*21d0*/  VIADD R15, R15, UR4 ;  /* 0x000000040f0f7c36 */ /* 0x000fe20008000000 */
[----:B------:R-:W-:Y:S04]  /*21e0*/  STG.E desc[UR10][R4.64+-0x10], R27 ;  /* 0xfffff01b04007986 */ /* 0x000fe8000c10190a */
[----:B------:R-:W-:Y:S04]  /*21f0*/  STG.E desc[UR14][R4.64+-0x8], R25 ;  /* 0xfffff81904007986 */ /* 0x000fe8000c10190e */
[----:B------:R-:W-:Y:S04]  /*2200*/  STG.E desc[UR6][R4.64], R11 ;  /* 0x0000000b04007986 */ /* 0x000fe8000c101906 */
[----:B------:R-:W-:Y:S04]  /*2210*/  STG.E desc[UR8][R4.64+0x4], R13 ;  /* 0x0000040d04007986 */ /* 0x000fe8000c101908 */
[----:B------:R0:W-:Y:S04]  /*2220*/  STG.E desc[UR10][R4.64+0x8], R7 ;  /* 0x0000080704007986 */ /* 0x0001e8000c10190a */
[----:B------:R1:W-:Y:S04]  /*2230*/  STG.E desc[UR12][R4.64+0xc], R9 ;  /* 0x00000c0904007986 */ /* 0x0003e8000c10190c */
[----:B------:R1:W-:Y:S04]  /*2240*/  STG.E desc[UR16][R4.64+0x14], R19 ;  /* 0x0000141304007986 */ /* 0x0003e8000c101910 */
[----:B------:R1:W-:Y:S01]  /*2250*/  STG.E desc[UR18][R4.64+0x18], R17 ;  /* 0x0000181104007986 */ /* 0x0003e2000c101912 */
[----:B0-----:R-:W-:-:S03]  /*2260*/  IMAD.X R7, RZ, RZ, R5, P2 ;  /* 0x000000ffff077224 */ /* 0x001fc600010e0605 */
[----:B------:R1:W-:Y:S01]  /*2270*/  STG.E desc[UR20][R4.64+0x1c], R15 ;  /* 0x00001c0f04007986 */ /* 0x0003e2000c101914 */
[----:B--2---:R-:W-:-:S05]  /*2280*/  VIADD R21, R14, UR4 ;  /* 0x000000040e157c36 */ /* 0x004fca0008000000 */
[----:B------:R1:W-:Y:S01]  /*2290*/  STG.E desc[UR14][R4.64+0x10], R21 ;  /* 0x0000101504007986 */ /* 0x0003e2000c10190e */
[----:B------:R-:W-:Y:S05]  /*22a0*/  @P1 BRA `(.L_x_43) ;  /* 0xfffffff800d01947 */ /* 0x000fea000383ffff */
[----:B------:R-:W-:Y:S05]  /*22b0*/  BSYNC.RECONVERGENT B0 ;  /* 0x0000000000007941 */ /* 0x000fea0003800200 */
.L_x_42:
[----:B------:R-:W-:Y:S04]  /*22c0*/  BSSY.RECONVERGENT B0, `(.L_x_41) ;  /* 0x0000068000007945 */ /* 0x000fe80003800200 */
[----:B------:R-:W-:Y:S05]  /*22d0*/  @!P0 BRA `(.L_x_44) ;  /* 0x0000000400988947 */ /* 0x000fea0003800000 */
[----:B------:R-:W-:Y:S02]  /*22e0*/  ISETP.GE.U32.AND P0, PT, R26, 0x8, PT ;  /* 0x000000081a00780c */ /* 0x000fe40003f06070 */
[----:B------:R-:W-:-:S04]  /*22f0*/  LOP3.LUT R20, R16, 0x7, RZ, 0xc0, !PT ;  /* 0x0000000710147812 */ /* 0x000fc800078ec0ff */
[----:B------:R-:W-:-:S07]  /*2300*/  ISETP.NE.AND P1, PT, R20, RZ, PT ;  /* 0x000000ff1400720c */ /* 0x000fce0003f25270 */
[----:B------:R-:W-:Y:S06]  /*2310*/  @!P0 BRA `(.L_x_45) ;  /* 0x0000000000b88947 */ /* 0x000fec0003800000 */
[----:B-1----:R-:W0:Y:S01]  /*2320*/  LDC.64 R4, c[0x0][0x380] ;  /* 0x0000e000ff047b82 */ /* 0x002e220000000a00 */
[C---:B------:R-:W-:Y:S02]  /*2330*/  R2UR UR4, R28.reuse ;  /* 0x000000001c0472ca */ /* 0x040fe400000e0000 */
[C---:B------:R-:W-:Y:S02]  /*2340*/  R2UR UR5, R29.reuse ;  /* 0x000000001d0572ca */ /* 0x040fe400000e0000 */
[C---:B------:R-:W-:Y:S02]  /*2350*/  R2UR UR6, R28.reuse ;  /* 0x000000001c0672ca */ /* 0x040fe400000e0000 */
[C---:B------:R-:W-:Y:S02]  /*2360*/  R2UR UR7, R29.reuse ;  /* 0x000000001d0772ca */ /* 0x040fe400000e0000 */
[----:B------:R-:W-:Y:S02]  /*2370*/  R2UR UR8, R28 ;  /* 0x000000001c0872ca */ /* 0x000fe400000e0000 */
[----:B------:R-:W-:-:S02]  /*2380*/  R2UR UR9, R29 ;  /* 0x000000001d0972ca */ /* 0x000fc400000e0000 */
[C---:B------:R-:W-:Y:S02]  /*2390*/  R2UR UR10, R28.reuse ;  /* 0x000000001c0a72ca */ /* 0x040fe400000e0000 */
[C---:B------:R-:W-:Y:S02]  /*23a0*/  R2UR UR11, R29.reuse ;  /* 0x000000001d0b72ca */ /* 0x040fe400000e0000 */
[C---:B------:R-:W-:Y:S02]  /*23b0*/  R2UR UR12, R28.reuse ;  /* 0x000000001c0c72ca */ /* 0x040fe400000e0000 */
[C---:B------:R-:W-:Y:S02]  /*23c0*/  R2UR UR13, R29.reuse ;  /* 0x000000001d0d72ca */ /* 0x040fe400000e0000 */
[----:B------:R-:W-:Y:S02]  /*23d0*/  R2UR UR14, R28 ;  /* 0x000000001c0e72ca */ /* 0x000fe400000e0000 */
[----:B------:R-:W-:Y:S01]  /*23e0*/  R2UR UR15, R29 ;  /* 0x000000001d0f72ca */ /* 0x000fe200000e0000 */
[----:B0-----:R-:W-:Y:S01]  /*23f0*/  IMAD.WIDE.U32 R4, R0, 0x4, R4 ;  /* 0x0000000400047825 */ /* 0x001fe200078e0004 */
[----:B------:R-:W-:-:S02]  /*2400*/  R2UR UR16, R28 ;  /* 0x000000001c1072ca */ /* 0x000fc400000e0000 */
[C---:B------:R-:W-:Y:S02]  /*2410*/  R2UR UR17, R29.reuse ;  /* 0x000000001d1172ca */ /* 0x040fe400000e0000 */
[C---:B------:R-:W-:Y:S01]  /*2420*/  R2UR UR18, R28.reuse ;  /* 0x000000001c1272ca */ /* 0x040fe200000e0000 */
[----:B------:R-:W2:Y:S01]  /*2430*/  LDG.E R3, desc[UR4][R4.64] ;  /* 0x0000000404037981 */ /* 0x000ea2000c1e1900 */
[----:B------:R-:W-:Y:S01]  /*2440*/  R2UR UR19, R29 ;  /* 0x000000001d1372ca */ /* 0x000fe200000e0000 */
[----:B------:R-:W2:Y:S02]  /*2450*/  LDCU UR4, c[0x0][0x390] ;  /* 0x00007200ff0477ac */ /* 0x000ea40008000800 */
[----:B------:R-:W3:Y:S04]  /*2460*/  LDG.E R6, desc[UR6][R4.64+0x4] ;  /* 0x0000040604067981 */ /* 0x000ee8000c1e1900 */
[----:B------:R-:W4:Y:S04]  /*2470*/  LDG.E R8, desc[UR8][R4.64+0x8] ;  /* 0x0000080804087981 */ /* 0x000f28000c1e1900 */
[----:B------:R-:W5:Y:S04]  /*2480*/  LDG.E R10, desc[UR10][R4.64+0xc] ;  /* 0x00000c0a040a7981 */ /* 0x000f68000c1e1900 */
[----:B------:R-:W5:Y:S04]  /*2490*/  LDG.E R12, desc[UR12][R4.64+0x10] ;  /* 0x0000100c040c7981 */ /* 0x000f68000c1e1900 */
[----:B------:R-:W5:Y:S04]  /*24a0*/  LDG.E R14, desc[UR14][R4.64+0x14] ;  /* 0x0000140e040e7981 */ /* 0x000f68000c1e1900 */
[----:B------:R-:W5:Y:S04]  /*24b0*/  LDG.E R17, desc[UR16][R4.64+0x18] ;  /* 0x0000181004117981 */ /* 0x000f68000c1e1900 */
[----:B------:R-:W5:Y:S01]  /*24c0*/  LDG.E R19, desc[UR18][R4.64+0x1c] ;  /* 0x00001c1204137981 */ /* 0x000f62000c1e1900 */
[----:B------:R-:W-:-:S02]  /*24d0*/  R2UR UR20, R28 ;  /* 0x000000001c1472ca */ /* 0x000fc400000e0000 */
[----:B------:R-:W-:Y:S01]  /*24e0*/  R2UR UR21, R29 ;  /* 0x000000001d1572ca */ /* 0x000fe200000e0000 */
[----:B------:R-:W-:Y:S01]  /*24f0*/  VIADD R0, R0, 0x8 ;  /* 0x0000000800007836 */ /* 0x000fe20000000000 */
[----:B--2---:R-:W-:Y:S01]  /*2500*/  IADD3 R3, PT, PT, R3, UR4, RZ ;  /* 0x0000000403037c10 */ /* 0x004fe2000fffe0ff */
[----:B---3--:R-:W-:Y:S02]  /*2510*/  VIADD R7, R6, UR4 ;  /* 0x0000000406077c36 */ /* 0x008fe40008000000 */
[----:B----4-:R-:W-:Y:S02]  /*2520*/  VIADD R9, R8, UR4 ;  /* 0x0000000408097c36 */ /* 0x010fe40008000000 */
[----:B-----5:R-:W-:Y:S02]  /*2530*/  VIADD R11, R10, UR4 ;  /* 0x000000040a0b7c36 */ /* 0x020fe40008000000 */
[----:B------:R-:W-:Y:S02]  /*2540*/  VIADD R13, R12, UR4 ;  /* 0x000000040c0d7c36 */ /* 0x000fe40008000000 */
[----:B------:R-:W-:-:S02]  /*2550*/  VIADD R15, R14, UR4 ;  /* 0x000000040e0f7c36 */ /* 0x000fc40008000000 */
[----:B------:R-:W-:Y:S02]  /*2560*/  VIADD R17, R17, UR4 ;  /* 0x0000000411117c36 */ /* 0x000fe40008000000 */
[----:B------:R-:W-:Y:S01]  /*2570*/  VIADD R19, R19, UR4 ;  /* 0x0000000413137c36 */ /* 0x000fe20008000000 */
[----:B------:R0:W-:Y:S04]  /*2580*/  STG.E desc[UR6][R4.64], R3 ;  /* 0x0000000304007986 */ /* 0x0001e8000c101906 */
[----:B------:R0:W-:Y:S04]  /*2590*/  STG.E desc[UR8][R4.64+0x4], R7 ;  /* 0x0000040704007986 */ /* 0x0001e8000c101908 */
[----:B------:R0:W-:Y:S04]  /*25a0*/  STG.E desc[UR10][R4.64+0x8], R9 ;  /* 0x0000080904007986 */ /* 0x0001e8000c10190a */
[----:B------:R0:W-:Y:S04]  /*25b0*/  STG.E desc[UR12][R4.64+0xc], R11 ;  /* 0x00000c0b04007986 */ /* 0x0001e8000c10190c */
[----:B------:R0:W-:Y:S04]  /*25c0*/  STG.E desc[UR14][R4.64+0x10], R13 ;  /* 0x0000100d04007986 */ /* 0x0001e8000c10190e */
[----:B------:R0:W-:Y:S04]  /*25d0*/  STG.E desc[UR16][R4.64+0x14], R15 ;  /* 0x0000140f04007986 */ /* 0x0001e8000c101910 */
[----:B------:R0:W-:Y:S04]  /*25e0*/  STG.E desc[UR18][R4.64+0x18], R17 ;  /* 0x0000181104007986 */ /* 0x0001e8000c101912 */
[----:B------:R0:W-:Y:S02]  /*25f0*/  STG.E desc[UR20][R4.64+0x1c], R19 ;  /* 0x00001c1304007986 */ /* 0x0001e4000c101914 */
.L_x_45:
[----:B------:R-:W-:Y:S05]  /*2600*/  @!P1 BRA `(.L_x_44) ;  /* 0x0000000000cc9947 */ /* 0x000fea0003800000 */
[----:B------:R-:W-:Y:S02]  /*2610*/  ISETP.GE.U32.AND P0, PT, R20, 0x4, PT ;  /* 0x000000041400780c */ /* 0x000fe40003f06070 */
[----:B0-----:R-:W-:-:S04]  /*2620*/  LOP3.LUT R3, R16, 0x3, RZ, 0xc0, !PT ;  /* 0x0000000310037812 */ /* 0x001fc800078ec0ff */
        /* <DEDUP_REMOVED lines=9> */
[----:B------:R-:W-:Y:S02]  /*26c0*/  R2UR UR10, R28 ;  /* 0x000000001c0a72ca */ /* 0x000fe400000e0000 */
[----:B------:R-:W-:Y:S01]  /*26d0*/  R2UR UR11, R29 ;  /* 0x000000001d0b72ca */ /* 0x000fe200000e0000 */
[----:B0-----:R-:W-:-:S05]  /*26e0*/  IMAD.WIDE.U32 R4, R0, 0x4, R4 ;  /* 0x0000000400047825 */ /* 0x001fca00078e0004 */
[----:B------:R-:W2:Y:S01]  /*26f0*/  LDG.E R6, desc[UR4][R4.64] ;  /* 0x0000000404067981 */ /* 0x000ea2000c1e1900 */
[----:B------:R-:W2:Y:S03]  /*2700*/  LDCU UR4, c[0x0][0x390] ;  /* 0x00007200ff0477ac */ /* 0x000ea60008000800 */
[----:B------:R-:W3:Y:S04]  /*2710*/  LDG.E R8, desc[UR6][R4.64+0x4] ;  /* 0x0000040604087981 */ /* 0x000ee8000c1e1900 */
[----:B------:R-:W4:Y:S04]  /*2720*/  LDG.E R10, desc[UR8][R4.64+0x8] ;  /* 0x00000808040a7981 */ /* 0x000f28000c1e1900 */
[----:B------:R-:W5:Y:S01]  /*2730*/  LDG.E R12, desc[UR10][R4.64+0xc] ;  /* 0x00000c0a040c7981 */ /* 0x000f62000c1e1900 */
[----:B------:R-:W-:Y:S01]  /*2740*/  R2UR UR12, R28 ;  /* 0x000000001c0c72ca */ /* 0x000fe200000e0000 */
[----:B------:R-:W-:Y:S01]  /*2750*/  VIADD R0, R0, 0x4 ;  /* 0x0000000400007836 */ /* 0x000fe20000000000 */
[----:B------:R-:W-:Y:S01]  /*2760*/  R2UR UR13, R29 ;  /* 0x000000001d0d72ca */ /* 0x000fe200000e0000 */
[----:B--2---:R-:W-:-:S02]  /*2770*/  VIADD R7, R6, UR4 ;  /* 0x0000000406077c36 */ /* 0x004fc40008000000 */
[----:B---3--:R-:W-:-:S03]  /*2780*/  VIADD R9, R8, UR4 ;  /* 0x0000000408097c36 */ /* 0x008fc60008000000 */
[----:B------:R0:W-:Y:S01]  /*2790*/  STG.E desc[UR6][R4.64], R7 ;  /* 0x0000000704007986 */ /* 0x0001e2000c101906 */
[----:B----4-:R-:W-:-:S03]  /*27a0*/  VIADD R11, R10, UR4 ;  /* 0x000000040a0b7c36 */ /* 0x010fc60008000000 */
[----:B------:R0:W-:Y:S01]  /*27b0*/  STG.E desc[UR8][R4.64+0x4], R9 ;  /* 0x0000040904007986 */ /* 0x0001e2000c101908 */
[----:B-----5:R-:W-:-:S03]  /*27c0*/  VIADD R13, R12, UR4 ;  /* 0x000000040c0d7c36 */ /* 0x020fc60008000000 */
[----:B------:R0:W-:Y:S04]  /*27d0*/  STG.E desc[UR10][R4.64+0x8], R11 ;  /* 0x0000080b04007986 */ /* 0x0001e8000c10190a */
[----:B------:R0:W-:Y:S02]  /*27e0*/  STG.E desc[UR12][R4.64+0xc], R13 ;  /* 0x00000c0d04007986 */ /* 0x0001e4000c10190c */
.L_x_46:
[----:B------:R-:W-:Y:S05]  /*27f0*/  @!P1 BRA `(.L_x_44) ;  /* 0x0000000000509947 */ /* 0x000fea0003800000 */
[----:B01----:R-:W0:Y:S01]  /*2800*/  LDC.64 R4, c[0x0][0x380] ;  /* 0x0000e000ff047b82 */ /* 0x003e220000000a00 */
[----:B------:R-:W-:Y:S02]  /*2810*/  IMAD.MOV R3, RZ, RZ, -R3 ;  /* 0x000000ffff037224 */ /* 0x000fe400078e0a03 */
[----:B0-----:R-:W-:-:S04]  /*2820*/  IMAD.WIDE.U32 R4, R0, 0x4, R4 ;  /* 0x0000000400047825 */ /* 0x001fc800078e0004 */
[----:B------:R-:W-:Y:S02]  /*2830*/  IMAD.MOV.U32 R0, RZ, RZ, R4 ;  /* 0x000000ffff007224 */ /* 0x000fe400078e0004 */
[----:B------:R-:W-:-:S07]  /*2840*/  IMAD.MOV.U32 R9, RZ, RZ, R5 ;  /* 0x000000ffff097224 */ /* 0x000fce00078e0005 */
.L_x_47:
[----:B------:R-:W-:Y:S01]  /*2850*/  R2UR UR4, R28 ;  /* 0x000000001c0472ca */ /* 0x000fe200000e0000 */
[----:B--2---:R-:W-:Y:S01]  /*2860*/  IMAD.MOV.U32 R4, RZ, RZ, R0 ;  /* 0x000000ffff047224 */ /* 0x004fe200078e0000 */
[----:B------:R-:W-:Y:S01]  /*2870*/  R2UR UR5, R29 ;  /* 0x000000001d0572ca */ /* 0x000fe200000e0000 */
[----:B------:R-:W-:-:S12]  /*2880*/  IMAD.MOV.U32 R5, RZ, RZ, R9 ;  /* 0x000000ffff057224 */ /* 0x000fd800078e0009 */
[----:B------:R-:W2:Y:S01]  /*2890*/  LDG.E R0, desc[UR4][R4.64] ;  /* 0x0000000404007981 */ /* 0x000ea2000c1e1900 */
[----:B------:R-:W2:Y:S01]  /*28a0*/  LDCU UR4, c[0x0][0x390] ;  /* 0x00007200ff0477ac */ /* 0x000ea20008000800 */
[----:B------:R-:W-:Y:S01]  /*28b0*/  VIADD R3, R3, 0x1 ;  /* 0x0000000103037836 */ /* 0x000fe20000000000 */
[----:B------:R-:W-:Y:S02]  /*28c0*/  R2UR UR6, R28 ;  /* 0x000000001c0672ca */ /* 0x000fe400000e0000 */
[----:B------:R-:W-:Y:S02]  /*28d0*/  R2UR UR7, R29 ;  /* 0x000000001d0772ca */ /* 0x000fe400000e0000 */
[----:B------:R-:W-:Y:S01]  /*28e0*/  ISETP.NE.AND P0, PT, R3, RZ, PT ;  /* 0x000000ff0300720c */ /* 0x000fe20003f05270 */
[----:B--2---:R-:W-:Y:S01]  /*28f0*/  VIADD R7, R0, UR4 ;  /* 0x0000000400077c36 */ /* 0x004fe20008000000 */
[----:B------:R-:W-:-:S09]  /*2900*/  IADD3 R0, P1, PT, R4, 0x4, RZ ;  /* 0x0000000404007810 */ /* 0x000fd20007f3e0ff */
[----:B------:R2:W-:Y:S01]  /*2910*/  STG.E desc[UR6][R4.64], R7 ;  /* 0x0000000704007986 */ /* 0x0005e2000c101906 */
[----:B------:R-:W-:Y:S01]  /*2920*/  IADD3.X R9, PT, PT, RZ, R5, RZ, P1, !PT ;  /* 0x00000005ff097210 */ /* 0x000fe20000ffe4ff */
[----:B------:R-:W-:Y:S06]  /*2930*/  @P0 BRA `(.L_x_47) ;  /* 0xfffffffc00c40947 */ /* 0x000fec000383ffff */
.L_x_44:
[----:B------:R-:W-:Y:S05]  /*2940*/  BSYNC.RECONVERGENT B0 ;  /* 0x0000000000007941 */ /* 0x000fea0003800200 */
.L_x_41:
[----:B01----:R-:W-:Y:S01]  /*2950*/  MOV R17, 0x0 ;  /* 0x0000000000117802 */ /* 0x003fe20000000f00 */
[----:B------:R0:W-:Y:S01]  /*2960*/  STL [R1+0x8], R16 ;  /* 0x0000081001007387 */ /* 0x0001e20000100800 */
[----:B------:R-:W1:Y:S01]  /*2970*/  LDCU.64 UR4, c[0x4][0x28] ;  /* 0x01000500ff0477ac */ /* 0x000e620008000a00 */
[----:B------:R-:W-:Y:S01]  /*2980*/  IADD3 R6, P0, PT, R18, 0x8, RZ ;  /* 0x0000000812067810 */ /* 0x000fe20007f1e0ff */
[----:B------:R0:W3:Y:S01]  /*2990*/  LDC.64 R8, c[0x4][R17] ;  /* 0x0100000011087b82 */ /* 0x0000e20000000a00 */
[----:B------:R-:W-:-:S03]  /*29a0*/  ISETP.GE.AND P1, PT, R16, 0x2, PT ;  /* 0x000000021000780c */ /* 0x000fc60003f26270 */
[----:B--2---:R-:W-:Y:S01]  /*29b0*/  IMAD.X R7, RZ, RZ, R2, P0 ;  /* 0x000000ffff077224 */ /* 0x004fe200000e0602 */
[----:B------:R-:W-:Y:S01]  /*29c0*/  P2R R0, PR, RZ, 0x2 ;  /* 0x00000002ff007803 */ /* 0x000fe20000000000 */
[----:B-1----:R-:W-:Y:S02]  /*29d0*/  IMAD.U32 R4, RZ, RZ, UR4 ;  /* 0x00000004ff047e24 */ /* 0x002fe4000f8e00ff */
[----:B0-----:R-:W-:-:S07]  /*29e0*/  IMAD.U32 R5, RZ, RZ, UR5 ;  /* 0x00000005ff057e24 */ /* 0x001fce000f8e00ff */
[----:B------:R-:W-:-:S07]  /*29f0*/  LEPC R20, `(.L_x_48) ;  /* 0x000000001014794e */ /* 0x000fce0000000000 */
[----:B---3--:R-:W-:Y:S05]  /*2a00*/  CALL.ABS.NOINC R8 ;  /* 0x0000000008007343 */ /* 0x008fea0003c00000 */
.L_x_48:
[----:B------:R0:W1:Y:S01]  /*2a10*/  LDC.64 R8, c[0x4][R17] ;  /* 0x0100000011087b82 */ /* 0x0000620000000a00 */
[----:B------:R-:W2:Y:S01]  /*2a20*/  LDCU.64 UR4, c[0x4][0x30] ;  /* 0x01000600ff0477ac */ /* 0x000ea20008000a00 */
[----:B------:R-:W-:Y:S01]  /*2a30*/  CS2R R6, SRZ ;  /* 0x0000000000067805 */ /* 0x000fe2000001ff00 */
[----:B--2---:R-:W-:Y:S02]  /*2a40*/  IMAD.U32 R4, RZ, RZ, UR4 ;  /* 0x00000004ff047e24 */ /* 0x004fe4000f8e00ff */
[----:B0-----:R-:W-:-:S07]  /*2a50*/  IMAD.U32 R5, RZ, RZ, UR5 ;  /* 0x00000005ff057e24 */ /* 0x001fce000f8e00ff */
[----:B------:R-:W-:-:S07]  /*2a60*/  LEPC R20, `(.L_x_49) ;  /* 0x000000001014794e */ /* 0x000fce0000000000 */
[----:B-1----:R-:W-:Y:S05]  /*2a70*/  CALL.ABS.NOINC R8 ;  /* 0x0000000008007343 */ /* 0x002fea0003c00000 */
.L_x_49:
[----:B------:R0:W1:Y:S01]  /*2a80*/  LDC.64 R8, c[0x4][R17] ;  /* 0x0100000011087b82 */ /* 0x0000620000000a00 */
[----:B------:R-:W2:Y:S01]  /*2a90*/  LDCU.64 UR4, c[0x4][0x8] ;  /* 0x01000100ff0477ac */ /* 0x000ea20008000a00 */
[----:B------:R-:W-:Y:S01]  /*2aa0*/  CS2R R6, SRZ ;  /* 0x0000000000067805 */ /* 0x000fe2000001ff00 */
[----:B--2---:R-:W-:Y:S02]  /*2ab0*/  IMAD.U32 R4, RZ, RZ, UR4 ;  /* 0x00000004ff047e24 */ /* 0x004fe4000f8e00ff */
[----:B0-----:R-:W-:-:S07]  /*2ac0*/  IMAD.U32 R5, RZ, RZ, UR5 ;  /* 0x00000005ff057e24 */ /* 0x001fce000f8e00ff */
[----:B------:R-:W-:-:S07]  /*2ad0*/  LEPC R20, `(.L_x_50) ;  /* 0x000000001014794e */ /* 0x000fce0000000000 */
[----:B-1----:R-:W-:Y:S05]  /*2ae0*/  CALL.ABS.NOINC R8 ;  /* 0x0000000008007343 */ /* 0x002fea0003c00000 */
.L_x_50:
[----:B------:R-:W-:-:S13]  /*2af0*/  ISETP.GE.AND P6, PT, R16, 0x2, PT ;  /* 0x000000021000780c */ /* 0x000fda0003fc6270 */
[----:B------:R-:W-:Y:S05]  /*2b00*/  @!P6 BRA `(.L_x_51) ;  /* 0x000000180060e947 */ /* 0x000fea0003800000 */
[----:B------:R-:W0:Y:S01]  /*2b10*/  LDCU UR4, c[0x0][0x388] ;  /* 0x00007100ff0477ac */ /* 0x000e220008000800 */
[----:B------:R-:W-:Y:S01]  /*2b20*/  IMAD.MOV.U32 R24, RZ, RZ, RZ ;  /* 0x000000ffff187224 */ /* 0x000fe200078e00ff */
[----:B0-----:R-:W-:-:S04]  /*2b30*/  UIADD3 UR4, UPT, UPT, UR4, -0x2, URZ ;  /* 0xfffffffe04047890 */ /* 0x001fc8000fffe0ff */
[----:B------:R-:W-:-:S09]  /*2b40*/  UISETP.GE.U32.AND UP0, UPT, UR4, 0xf, UPT ;  /* 0x0000000f0400788c */ /* 0x000fd2000bf06070 */
[----:B------:R-:W-:Y:S05]  /*2b50*/  BRA.U !UP0, `(.L_x_52) ;  /* 0x0000000d08507547 */ /* 0x000fea000b800000 */
        /* <DEDUP_REMOVED lines=8> */
.L_x_69:
        /* <DEDUP_REMOVED lines=18> */
.L_x_53:
[----:B------:R-:W-:Y:S02]  /*2d00*/  R2UR UR4, R28 ;  /* 0x000000001c0472ca */ /* 0x000fe400000e0000 */
[----:B------:R-:W-:-:S13]  /*2d10*/  R2UR UR5, R29 ;  /* 0x000000001d0572ca */ /* 0x000fda00000e0000 */
        /* <DEDUP_REMOVED lines=11> */
.L_x_54:
        /* <DEDUP_REMOVED lines=12> */
.L_x_55:
        /* <DEDUP_REMOVED lines=12> */
.L_x_56:
        /* <DEDUP_REMOVED lines=12> */
.L_x_57:
        /* <DEDUP_REMOVED lines=12> */
.L_x_58:
        /* <DEDUP_REMOVED lines=12> */
.L_x_59:
        /* <DEDUP_REMOVED lines=12> */
.L_x_60:
        /* <DEDUP_REMOVED lines=12> */
.L_x_61:
        /* <DEDUP_REMOVED lines=12> */
.L_x_62:
        /* <DEDUP_REMOVED lines=12> */
.L_x_63:
        /* <DEDUP_REMOVED lines=12> */
.L_x_64:
[----:B------:R-:W-:Y:S02]  /*3550*/  R2UR UR4, R28 ;  /* 0x000000001c0472ca */ /* 0x000fe400000e0000 */
[----:B------:R-:W-:-:S13]  /*3560*/  R2UR UR5, R29 ;  /* 0x000000001d0572ca */ /* 0x000fda00000e0000 */
[----:B------:R-:W2:Y:S01]  /*3570*/  LDG.E R0, desc[UR4][R16.64+0x10] ;  /* 0x0000100410007981 */ /* 0x000ea2000c1e1900 */
[----:B------:R0:W1:Y:S01]  /*3580*/  LDC.64 R8, c[0x4][R22] ;  /* 0x0100000016087b82 */ /* 0x0000620000000a00 */
[----:B------:R-:W3:Y:S01]  /*3590*/  LDCU.64 UR4, c[0x4][0x10] ;  /* 0x01000200ff0477ac */ /* 0x000ee20008000a00 */
[----:B------:R-:W-:Y:S02]  /*35a0*/  IMAD.MOV.U32 R6, RZ, RZ, R18 ;  /* 0x000000ffff067224 */ /* 0x000fe400078e0012 */
[----:B------:R-:W-:Y:S02]  /*35b0*/  IMAD.MOV.U32 R7, RZ, RZ, R2 ;  /* 0x000000ffff077224 */ /* 0x000fe400078e0002 */
[----:B---3--:R-:W-:Y:S01]  /*35c0*/  IMAD.U32 R4, RZ, RZ, UR4 ;  /* 0x00000004ff047e24 */ /* 0x008fe2000f8e00ff */
[----:B------:R-:W-:Y:S01]  /*35d0*/  MOV R5, UR5 ;  /* 0x0000000500057c02 */ /* 0x000fe20008000f00 */
[----:B-12---:R0:W-:Y:S06]  /*35e0*/  STL [R19], R0 ;  /* 0x0000000013007387 */ /* 0x0061ec0000100800 */
[----:B------:R-:W-:-:S07]  /*35f0*/  LEPC R20, `(.L_x_65) ;  /* 0x000000001014794e */ /* 0x000fce0000000000 */
[----:B0-----:R-:W-:Y:S05]  /*3600*/  CALL.ABS.NOINC R8 ;  /* 0x0000000008007343 */ /* 0x001fea0003c00000 */
.L_x_65:
        /* <DEDUP_REMOVED lines=12> */
.L_x_66:
        /* <DEDUP_REMOVED lines=12> */
.L_x_67:
        /* <DEDUP_REMOVED lines=12> */
.L_x_68:
[----:B------:R-:W-:Y:S02]  /*3850*/  ISETP.NE.AND P6, PT, R26, RZ, PT ;  /* 0x000000ff1a00720c */ /* 0x000fe40003fc5270 */
[----:B------:R-:W-:-:S05]  /*3860*/  IADD3 R16, P0, PT, R16, 0x40, RZ ;  /* 0x0000004010107810 */ /* 0x000fca0007f1e0ff */
[----:B------:R-:W-:-:S06]  /*3870*/  IMAD.X R17, RZ, RZ, R17, P0 ;  /* 0x000000ffff117224 */ /* 0x000fcc00000e0611 */
[----:B------:R-:W-:Y:S05]  /*3880*/  @P6 BRA `(.L_x_69) ;  /* 0xfffffff000d46947 */ /* 0x000fea000383ffff */
[----:B------:R-:W-:Y:S05]  /*3890*/  BSYNC.RECONVERGENT B6 ;  /* 0x0000000000067941 */ /* 0x000fea0003800200 */
.L_x_52:
[----:B------:R-:W-:Y:S01]  /*38a0*/  LOP3.LUT R0, R23, 0xf, RZ, 0xc0, !PT ;  /* 0x0000000f17007812 */ /* 0x000fe200078ec0ff */
[----:B------:R-:W-:Y:S03]  /*38b0*/  BSSY.RECONVERGENT B6, `(.L_x_51) ;  /* 0x00000bd000067945 */ /* 0x000fe60003800200 */
        /* <DEDUP_REMOVED lines=13> */
[----:B------:R-:W-:Y:S02]  /*3990*/  IMAD.MOV.U32 R7, RZ, RZ, R2 ;  /* 0x000000ffff077224 */ /* 0x000fe400078e0002 */
[----:B------:R-:W1:Y:S01]  /*39a0*/  LDC.64 R8, c[0x4][R8] ;  /* 0x0100000008087b82 */ /* 0x000e620000000a00 */
[----:B0-----:R-:W-:Y:S02]  /*39b0*/  IMAD.U32 R4, RZ, RZ, UR4 ;  /* 0x00000004ff047e24 */ /* 0x001fe4000f8e00ff */
[----:B------:R-:W-:Y:S01]  /*39c0*/  IMAD.U32 R5, RZ, RZ, UR5 ;  /* 0x00000005ff057e24 */ /* 0x000fe2000f8e00ff */
[----:B-12---:R0:W-:Y:S06]  /*39d0*/  STL [R1], R0 ;  /* 0x0000000001007387 */ /* 0x0061ec0000100800 */
[----:B------:R-:W-:-:S07]  /*39e0*/  LEPC R20, `(.L_x_72) ;  /* 0x000000001014794e */ /* 0x000fce0000000000 */
[----:B0-----:R-:W-:Y:S05]  /*39f0*/  CALL.ABS.NOINC R8 ;  /* 0x0000000008007343 */ /* 0x001fea0003c00000 */
.L_x_72:
        /* <DEDUP_REMOVED lines=13> */
.L_x_73:
        /* <DEDUP_REMOVED lines=12> */
.L_x_74:
        /* <DEDUP_REMOVED lines=12> */
.L_x_75:
        /* <DEDUP_REMOVED lines=12> */
.L_x_76:
        /* <DEDUP_REMOVED lines=12> */
.L_x_77:
        /* <DEDUP_REMOVED lines=12> */
.L_x_78:
        /* <DEDUP_REMOVED lines=12> */
.L_x_79:
[----:B------:R-:W-:-:S07]  /*3f50*/  VIADD R24, R24, 0x8 ;  /* 0x0000000818187836 */ /* 0x000fce0000000000 */
.L_x_71:
        /* <DEDUP_REMOVED lines=20> */
.L_x_81:
        /* <DEDUP_REMOVED lines=12> */
.L_x_82:
        /* <DEDUP_REMOVED lines=12> */
.L_x_83:
        /* <DEDUP_REMOVED lines=12> */
.L_x_84:
[----:B------:R-:W-:-:S07]  /*42e0*/  VIADD R24, R24, 0x4 ;  /* 0x0000000418187836 */ /* 0x000fce0000000000 */
.L_x_80:
[----:B------:R-:W-:-:S13]  /*42f0*/  ISETP.NE.AND P0, PT, R23, RZ, PT ;  /* 0x000000ff1700720c */ /* 0x000fda0003f05270 */
[----:B------:R-:W-:Y:S05]  /*4300*/  @!P0 BRA `(.L_x_70) ;  /* 0x00000000005c8947 */ /* 0x000fea0003800000 */
[----:B------:R-:W0:Y:S01]  /*4310*/  LDC.64 R16, c[0x0][0x380] ;  /* 0x0000e000ff107b82 */ /* 0x000e220000000a00 */
[----:B------:R-:W-:Y:S02]  /*4320*/  IMAD.MOV R23, RZ, RZ, -R23 ;  /* 0x000000ffff177224 */ /* 0x000fe400078e0a17 */
[----:B0-----:R-:W-:-:S07]  /*4330*/  IMAD.WIDE.U32 R16, R24, 0x4, R16 ;  /* 0x0000000418107825 */ /* 0x001fce00078e0010 */
.L_x_86:
        /* <DEDUP_REMOVED lines=16> */
.L_x_85:
[----:B------:R-:W-:Y:S02]  /*4440*/  ISETP.NE.AND P6, PT, R23, RZ, PT ;  /* 0x000000ff1700720c */ /* 0x000fe40003fc5270 */
[----:B------:R-:W-:-:S05]  /*4450*/  IADD3 R16, P0, PT, R16, 0x4, RZ ;  /* 0x0000000410107810 */ /* 0x000fca0007f1e0ff */
[----:B------:R-:W-:-:S06]  /*4460*/  IMAD.X R17, RZ, RZ, R17, P0 ;  /* 0x000000ffff117224 */ /* 0x000fcc00000e0611 */
[----:B------:R-:W-:Y:S05]  /*4470*/  @P6 BRA `(.L_x_86) ;  /* 0xfffffffc00b06947 */ /* 0x000fea000383ffff */
.L_x_70:
[----:B------:R-:W-:Y:S05]  /*4480*/  BSYNC.RECONVERGENT B6 ;  /* 0x0000000000067941 */ /* 0x000fea0003800200 */
.L_x_51:
[----:B------:R-:W0:Y:S01]  /*4490*/  LDC R0, c[0x0][0x388] ;  /* 0x0000e200ff007b82 */ /* 0x000e220000000800 */
[----:B------:R-:W-:Y:S02]  /*44a0*/  R2UR UR4, R28 ;  /* 0x000000001c0472ca */ /* 0x000fe400000e0000 */
[----:B------:R-:W-:-:S05]  /*44b0*/  R2UR UR5, R29 ;  /* 0x000000001d0572ca */ /* 0x000fca00000e0000 */
[----:B------:R-:W1:Y:S01]  /*44c0*/  LDC.64 R10, c[0x0][0x380] ;  /* 0x0000e000ff0a7b82 */ /* 0x000e620000000a00 */
[----:B0-----:R-:W-:-:S04]  /*44d0*/  VIADD R3, R0, 0xffffffff ;  /* 0xffffffff00037836 */ /* 0x001fc80000000000 */
[----:B-1----:R-:W-:-:S05]  /*44e0*/  IMAD.WIDE R10, R3, 0x4, R10 ;  /* 0x00000004030a7825 */ /* 0x002fca00078e020a */
        /* <DEDUP_REMOVED lines=11> */
.L_x_87:
[----:B------:R-:W0:Y:S01]  /*45a0*/  LDC.64 R16, c[0x4][R16] ;  /* 0x0100000010107b82 */ /* 0x000e220000000a00 */
[----:B------:R-:W1:Y:S01]  /*45b0*/  LDCU.64 UR4, c[0x4][0x20] ;  /* 0x01000400ff0477ac */ /* 0x000e620008000a00 */
[----:B------:R-:W-:Y:S01]  /*45c0*/  CS2R R6, SRZ ;  /* 0x0000000000067805 */ /* 0x000fe2000001ff00 */
[----:B-1----:R-:W-:Y:S02]  /*45d0*/  IMAD.U32 R4, RZ, RZ, UR4 ;  /* 0x00000004ff047e24 */ /* 0x002fe4000f8e00ff */
[----:B------:R-:W-:-:S07]  /*45e0*/  IMAD.U32 R5, RZ, RZ, UR5 ;  /* 0x00000005ff057e24 */ /* 0x000fce000f8e00ff */
[----:B------:R-:W-:-:S07]  /*45f0*/  LEPC R20, `(.L_x_88) ;  /* 0x000000001014794e */ /* 0x000fce0000000000 */
[----:B0-----:R-:W-:Y:S05]  /*4600*/  CALL.ABS.NOINC R16 ;  /* 0x0000000010007343 */ /* 0x001fea0003c00000 */
.L_x_88:
[----:B------:R-:W-:Y:S05]  /*4610*/  EXIT ;  /* 0x000000000000794d */ /* 0x000fea0003800000 */
.L_x_89:
[----:B------:R-:W-:-:S00]  /*4620*/  BRA `(.L_x_89) ;  /* 0xfffffffc00fc7947 */ /* 0x000fc0000383ffff */
[----:B------:R-:W-:-:S00]  /*4630*/  NOP ;  /* 0x0000000000007918 */ /* 0x000fc00000000000 */
        /* <DEDUP_REMOVED lines=12> */
.L_x_90:


//--------------------- .nv.global.init           --------------------------
	.section	.nv.global.init,"aw",@progbits
.nv.global.init:
	.type		$str,@object
	.size		$str,($str$2 - $str)
$str:
        /*0000*/ 	.byte	0x5b, 0x00
	.type		$str$2,@object
	.size		$str$2,($str$3 - $str$2)
$str$2:
        /*0002*/ 	.byte	0x25, 0x64, 0x00
	.type		$str$3,@object
	.size		$str$3,($str$1 - $str$3)
$str$3:
        /*0005*/ 	.byte	0x5d, 0x0a, 0x00
	.type		$str$1,@object
	.size		$str$1,($str$5 - $str$1)
$str$1:
        /*0008*/ 	.byte	0x25, 0x64, 0x2c, 0x20, 0x00
	.type		$str$5,@object
	.size		$str$5,($str$4 - $str$5)
$str$5:
        /*000d*/ 	.byte	0x66, 0x6f, 0x6f, 0x49, 0x6e, 0x66, 0x6f, 0x2e, 0x61, 0x72, 0x72, 0x20, 0x3d, 0x20, 0x00
	.type		$str$4,@object
	.size		$str$4,(.L_4 - $str$4)
$str$4:
        /*001c*/ 	.byte	0x66, 0x6f, 0x6f, 0x49, 0x6e, 0x66, 0x6f, 0x2e, 0x6c, 0x65, 0x6e, 0x20, 0x3d, 0x20, 0x25, 0x64
        /*002c*/ 	.byte	0x0a, 0x00
.L_4:


//--------------------- .nv.shared.reserved.0     --------------------------
	.section	.nv.shared.reserved.0,"aw",@nobits
	.weak		__nv_reservedSMEM_offset_0_alias
	.size		__nv_reservedSMEM_offset_0_alias, 0, 64
	.other		__nv_reservedSMEM_offset_0_alias,@"STO_CUDA_RESERVED_SHARED STV_DEFAULT"
__nv_reservedSMEM_offset_0_alias:
	.zero		0
	.zero		64


//--------------------- .nv.constant0._Z12add_M_Kernel7Array1Di --------------------------
	.section	.nv.constant0._Z12add_M_Kernel7Array1Di,"a",@progbits
	.sectionflags	@""
	.align	4
.nv.constant0._Z12add_M_Kernel7Array1Di:
	.zero		916


//--------------------- SYMBOLS --------------------------

	.type		.nv.reservedSmem.offset0,@object
	.size		.nv.reservedSmem.offset0,0x4
	.type		vprintf,@function
